	.target	sm_90a

	.elftype	@"ET_EXEC"


//--------------------- .note.nv.tkinfo           --------------------------
	.section	.note.nv.tkinfo,"",@"SHT_NOTE"
	.sectionflags	@"SHF_NOTE_NV_TKINFO"
	.tkinfo
        /*0018*/ 	.word	0x00000002
        /*0030*/ 	.string	""
        /*0030*/ 	.string	"ptxas"
        /*0030*/ 	.string	"Cuda compilation tools, release 13.0, V13.0.88"
        /*0030*/ 	.string	"Build cuda_13.0.r13.0/compiler.36424714_0"
        /*0030*/ 	.string	"-arch sm_90a -m 64 "



//--------------------- .note.nv.cuinfo           --------------------------
	.section	.note.nv.cuinfo,"",@"SHT_NOTE"
	.sectionflags	@"SHF_NOTE_NV_CUINFO"
        /*0018*/ 	.short	0x0002
        /*001a*/ 	.short	0x005a
        /*001c*/ 	.short	0x0082
	.zero		2


//--------------------- .nv.info                  --------------------------
	.section	.nv.info,"",@"SHT_CUDA_INFO"
	.align	4


	//----- nvinfo : EIATTR_REGCOUNT
	.align		4
        /*0000*/ 	.byte	0x04, 0x2f
        /*0002*/ 	.short	(.L_12 - .L_11)
	.align		4
.L_11:
        /*0004*/ 	.word	index@(_ZN7cutlass13device_kernelINS_4gemm6kernel13GemmUniversalIN4cute5tupleIJiiiiEEENS1_10collective13CollectiveMmaINS1_37MainloopSm90TmaGmmaWarpSpecializedFP8ILi7ENS5_IJNS4_1CILi4EEENSA_ILi2EEENSA_ILi1EEEEEENS1_35KernelTmaWarpSpecializedCooperativeEEENS5_IJNSA_ILi256EEESH_NSA_ILi64EEEEEENS_12float_e4m3_tENS5_IJlSD_lEEESK_SL_NS4_8TiledMMAINS4_8MMA_AtomIJNS4_4SM904GMMA31MMA_64x256x32_F32E4M3E4M3_SS_TNILNSP_7ScaleInE1ELSR_1EEEEEENS4_6LayoutINS5_IJSC_SD_SD_EEENS5_IJSD_NSA_ILi0EEESW_EEEEENS5_IJNS4_10UnderscoreESZ_SZ_EEEEENS4_23SM90_TMA_LOAD_MULTICASTENS4_14ComposedLayoutINS4_7SwizzleILi2ELi4ELi3EEENS4_18smem_ptr_flag_bitsILi8EEENSU_INS5_IJNSA_ILi8EEESI_EEENS5_IJSI_SD_EEEEEEEvNS4_8identityES12_S1C_vS1D_EENS_8epilogue10collective6detail29Sm90TmaWarpSpecializedAdapterINS1G_15DefaultEpilogueISK_SL_SL_NS1F_6thread17LinearCombinationISK_Li1EffLNS1K_9ScaleType4KindE0ELNS_15FloatRoundStyleE2ESK_EENS1_15EpilogueDefaultEEEEEvvEEEEvNT_6ParamsE)
        /*0008*/ 	.word	0x000000a8


	//----- nvinfo : EIATTR_FRAME_SIZE
	.align		4
.L_12:
        /*000c*/ 	.byte	0x04, 0x11
        /*000e*/ 	.short	(.L_14 - .L_13)
	.align		4
.L_13:
        /*0010*/ 	.word	index@(_ZN7cutlass13device_kernelINS_4gemm6kernel13GemmUniversalIN4cute5tupleIJiiiiEEENS1_10collective13CollectiveMmaINS1_37MainloopSm90TmaGmmaWarpSpecializedFP8ILi7ENS5_IJNS4_1CILi4EEENSA_ILi2EEENSA_ILi1EEEEEENS1_35KernelTmaWarpSpecializedCooperativeEEENS5_IJNSA_ILi256EEESH_NSA_ILi64EEEEEENS_12float_e4m3_tENS5_IJlSD_lEEESK_SL_NS4_8TiledMMAINS4_8MMA_AtomIJNS4_4SM904GMMA31MMA_64x256x32_F32E4M3E4M3_SS_TNILNSP_7ScaleInE1ELSR_1EEEEEENS4_6LayoutINS5_IJSC_SD_SD_EEENS5_IJSD_NSA_ILi0EEESW_EEEEENS5_IJNS4_10UnderscoreESZ_SZ_EEEEENS4_23SM90_TMA_LOAD_MULTICASTENS4_14ComposedLayoutINS4_7SwizzleILi2ELi4ELi3EEENS4_18smem_ptr_flag_bitsILi8EEENSU_INS5_IJNSA_ILi8EEESI_EEENS5_IJSI_SD_EEEEEEEvNS4_8identityES12_S1C_vS1D_EENS_8epilogue10collective6detail29Sm90TmaWarpSpecializedAdapterINS1G_15DefaultEpilogueISK_SL_SL_NS1F_6thread17LinearCombinationISK_Li1EffLNS1K_9ScaleType4KindE0ELNS_15FloatRoundStyleE2ESK_EENS1_15EpilogueDefaultEEEEEvvEEEEvNT_6ParamsE)
        /*0014*/ 	.word	0x00000878


	//----- nvinfo : EIATTR_MIN_STACK_SIZE
	.align		4
.L_14:
        /*0018*/ 	.byte	0x04, 0x12
        /*001a*/ 	.short	(.L_16 - .L_15)
	.align		4
.L_15:
        /*001c*/ 	.word	index@(_ZN7cutlass13device_kernelINS_4gemm6kernel13GemmUniversalIN4cute5tupleIJiiiiEEENS1_10collective13CollectiveMmaINS1_37MainloopSm90TmaGmmaWarpSpecializedFP8ILi7ENS5_IJNS4_1CILi4EEENSA_ILi2EEENSA_ILi1EEEEEENS1_35KernelTmaWarpSpecializedCooperativeEEENS5_IJNSA_ILi256EEESH_NSA_ILi64EEEEEENS_12float_e4m3_tENS5_IJlSD_lEEESK_SL_NS4_8TiledMMAINS4_8MMA_AtomIJNS4_4SM904GMMA31MMA_64x256x32_F32E4M3E4M3_SS_TNILNSP_7ScaleInE1ELSR_1EEEEEENS4_6LayoutINS5_IJSC_SD_SD_EEENS5_IJSD_NSA_ILi0EEESW_EEEEENS5_IJNS4_10UnderscoreESZ_SZ_EEEEENS4_23SM90_TMA_LOAD_MULTICASTENS4_14ComposedLayoutINS4_7SwizzleILi2ELi4ELi3EEENS4_18smem_ptr_flag_bitsILi8EEENSU_INS5_IJNSA_ILi8EEESI_EEENS5_IJSI_SD_EEEEEEEvNS4_8identityES12_S1C_vS1D_EENS_8epilogue10collective6detail29Sm90TmaWarpSpecializedAdapterINS1G_15DefaultEpilogueISK_SL_SL_NS1F_6thread17LinearCombinationISK_Li1EffLNS1K_9ScaleType4KindE0ELNS_15FloatRoundStyleE2ESK_EENS1_15EpilogueDefaultEEEEEvvEEEEvNT_6ParamsE)
        /*0020*/ 	.word	0x00000878
.L_16:


//--------------------- .nv.compat                --------------------------
	.section	.nv.compat,"",@"SHT_CUDA_COMPAT_INFO"
	.align	4
        /*0000*/ 	.byte	0x02, 0x09, 0x01, 0x00, 0x02, 0x02, 0x04, 0x00, 0x02, 0x05, 0x05, 0x00, 0x03, 0x07, 0x01, 0x01
        /*0010*/ 	.byte	0x02, 0x03, 0x01, 0x00, 0x02, 0x06, 0x01, 0x00, 0x04, 0x0b, 0x08, 0x00, 0x00, 0x00, 0x00, 0x00
        /*0020*/ 	.byte	0x00, 0x00, 0x00, 0x00


//--------------------- .nv.info._ZN7cutlass13device_kernelINS_4gemm6kernel13GemmUniversalIN4cute5tupleIJiiiiEEENS1_10collective13CollectiveMmaINS1_37MainloopSm90TmaGmmaWarpSpecializedFP8ILi7ENS5_IJNS4_1CILi4EEENSA_ILi2EEENSA_ILi1EEEEEENS1_35KernelTmaWarpSpecializedCooperativeEEENS5_IJNSA_ILi256EEESH_NSA_ILi64EEEEEENS_12float_e4m3_tENS5_IJlSD_lEEESK_SL_NS4_8TiledMMAINS4_8MMA_AtomIJNS4_4SM904GMMA31MMA_64x256x32_F32E4M3E4M3_SS_TNILNSP_7ScaleInE1ELSR_1EEEEEENS4_6LayoutINS5_IJSC_SD_SD_EEENS5_IJSD_NSA_ILi0EEESW_EEEEENS5_IJNS4_10UnderscoreESZ_SZ_EEEEENS4_23SM90_TMA_LOAD_MULTICASTENS4_14ComposedLayoutINS4_7SwizzleILi2ELi4ELi3EEENS4_18smem_ptr_flag_bitsILi8EEENSU_INS5_IJNSA_ILi8EEESI_EEENS5_IJSI_SD_EEEEEEEvNS4_8identityES12_S1C_vS1D_EENS_8epilogue10collective6detail29Sm90TmaWarpSpecializedAdapterINS1G_15DefaultEpilogueISK_SL_SL_NS1F_6thread17LinearCombinationISK_Li1EffLNS1K_9ScaleType4KindE0ELNS_15FloatRoundStyleE2ESK_EENS1_15EpilogueDefaultEEEEEvvEEEEvNT_6ParamsE --------------------------
	.section	.nv.info._ZN7cutlass13device_kernelINS_4gemm6kernel13GemmUniversalIN4cute5tupleIJiiiiEEENS1_10collective13CollectiveMmaINS1_37MainloopSm90TmaGmmaWarpSpecializedFP8ILi7ENS5_IJNS4_1CILi4EEENSA_ILi2EEENSA_ILi1EEEEEENS1_35KernelTmaWarpSpecializedCooperativeEEENS5_IJNSA_ILi256EEESH_NSA_ILi64EEEEEENS_12float_e4m3_tENS5_IJlSD_lEEESK_SL_NS4_8TiledMMAINS4_8MMA_AtomIJNS4_4SM904GMMA31MMA_64x256x32_F32E4M3E4M3_SS_TNILNSP_7ScaleInE1ELSR_1EEEEEENS4_6LayoutINS5_IJSC_SD_SD_EEENS5_IJSD_NSA_ILi0EEESW_EEEEENS5_IJNS4_10UnderscoreESZ_SZ_EEEEENS4_23SM90_TMA_LOAD_MULTICASTENS4_14ComposedLayoutINS4_7SwizzleILi2ELi4ELi3EEENS4_18smem_ptr_flag_bitsILi8EEENSU_INS5_IJNSA_ILi8EEESI_EEENS5_IJSI_SD_EEEEEEEvNS4_8identityES12_S1C_vS1D_EENS_8epilogue10collective6detail29Sm90TmaWarpSpecializedAdapterINS1G_15DefaultEpilogueISK_SL_SL_NS1F_6thread17LinearCombinationISK_Li1EffLNS1K_9ScaleType4KindE0ELNS_15FloatRoundStyleE2ESK_EENS1_15EpilogueDefaultEEEEEvvEEEEvNT_6ParamsE,"",@"SHT_CUDA_INFO"
	.sectionflags	@""
	.align	4


	//----- nvinfo : EIATTR_CUDA_API_VERSION
	.align		4
        /*0000*/ 	.byte	0x04, 0x37
        /*0002*/ 	.short	(.L_18 - .L_17)
.L_17:
        /*0004*/ 	.word	0x00000082


	//----- nvinfo : EIATTR_KPARAM_INFO
	.align		4
.L_18:
        /*0008*/ 	.byte	0x04, 0x17
        /*000a*/ 	.short	(.L_20 - .L_19)
.L_19:
        /*000c*/ 	.word	0x00000000
        /*0010*/ 	.short	0x0000
        /*0012*/ 	.short	0x0070
        /*0014*/ 	.byte	0x00, 0xf0, 0x01, 0x10


	//----- nvinfo : EIATTR_SPARSE_MMA_MASK
	.align		4
.L_20:
        /*0018*/ 	.byte	0x03, 0x50
        /*001a*/ 	.short	0x0000


	//----- nvinfo : EIATTR_MAXREG_COUNT
	.align		4
        /*001c*/ 	.byte	0x03, 0x1b
        /*001e*/ 	.short	0x00a8


	//----- nvinfo : EIATTR_NUM_BARRIERS
	.align		4
        /*0020*/ 	.byte	0x02, 0x4c
        /*0022*/ 	.byte	0x01
	.zero		1


	//----- nvinfo : EIATTR_ANNOTATIONS
	.align		4
        /*0024*/ 	.byte	0x04, 0x55
        /*0026*/ 	.short	(.L_22 - .L_21)


	//   ....[0]....
.L_21:
        /*0028*/ 	.word	0x00000001
        /*002c*/ 	.byte	0x90, 0x07, 0x00, 0x00, 0x01, 0x00, 0x00, 0x00, 0x80, 0x08, 0x00, 0x00, 0x01, 0x00, 0x00, 0x00
        /* <DEDUP_REMOVED lines=1583> */
        /*632c*/ 	.byte	0x30, 0x58, 0x02, 0x00


	//----- nvinfo : EIATTR_MERCURY_ISA_VERSION
	.align		4
.L_22:
        /*6330*/ 	.byte	0x03, 0x5f
        /*6332*/ 	.short	0x0101


	//----- nvinfo : EIATTR_INT_WARP_WIDE_INSTR_OFFSETS
	.align		4
        /*6334*/ 	.byte	0x04, 0x31
        /*6336*/ 	.short	(.L_24 - .L_23)


	//   ....[0]....
.L_23:
        /*6338*/ 	.word	0x000005d0


	//   ....[1]....
        /*633c*/ 	.word	0x000005e0


	//   ....[2]....
        /*6340*/ 	.word	0x00000760


	//----- nvinfo : EIATTR_COOP_GROUP_MASK_REGIDS
	.align		4
.L_24:
        /*6344*/ 	.byte	0x04, 0x29
        /*6346*/ 	.short	(.L_26 - .L_25)


	//   ....[0]....
.L_25:
        /*6348*/ 	.word	0xffffffff


	//   ....[1]....
        /*634c*/ 	.word	0xffffffff


	//   ....[2]....
        /*6350*/ 	.word	0xffffffff


	//   ....[3]....
        /*6354*/ 	.word	0xffffffff


	//   ....[4]....
        /*6358*/ 	.word	0xffffffff


	//   ....[5]....
        /*635c*/ 	.word	0xffffffff


	//----- nvinfo : EIATTR_COOP_GROUP_INSTR_OFFSETS
	.align		4
.L_26:
        /*6360*/ 	.byte	0x04, 0x28
        /*6362*/ 	.short	(.L_28 - .L_27)


	//   ....[0]....
.L_27:
        /*6364*/ 	.word	0x00000070


	//   ....[1]....
        /*6368*/ 	.word	0x00000080


	//   ....[2]....
        /*636c*/ 	.word	0x000001a0


	//   ....[3]....
        /*6370*/ 	.word	0x00000430


	//   ....[4]....
        /*6374*/ 	.word	0x000008c0


	//   ....[5]....
        /*6378*/ 	.word	0x00002a10


	//----- nvinfo : EIATTR_REG_RECONFIG
	.align		4
.L_28:
        /*637c*/ 	.byte	0x01, 0x54
	.zero		2


	//----- nvinfo : EIATTR_MBARRIER_INSTR_OFFSETS
	.align		4
        /*6380*/ 	.byte	0x04, 0x39
        /*6382*/ 	.short	(.L_30 - .L_29)


	//   ....[0]....
.L_29:
        /*6384*/ 	.word	0x00000340
        /*6388*/ 	.word	0x000000ff
        /*638c*/ 	.word	0x00000000
        /*6390*/ 	.short	0x0100
        /*6392*/ 	.byte	0x09
	.zero		1


	//   ....[1]....
        /*6394*/ 	.word	0x00000350
        /*6398*/ 	.word	0x000000ff
        /*639c*/ 	.word	0x00000038
        /*63a0*/ 	.short	0x0100
        /*63a2*/ 	.byte	0x09
	.zero		1


	//   ....[2]....
        /*63a4*/ 	.word	0x00000360
        /*63a8*/ 	.word	0x000000ff
        /*63ac*/ 	.word	0x00000008
        /*63b0*/ 	.short	0x0100
        /*63b2*/ 	.byte	0x09
	.zero		1


	//   ....[3]....
        /*63b4*/ 	.word	0x00000370
        /*63b8*/ 	.word	0x000000ff
        /*63bc*/ 	.word	0x00000040
        /*63c0*/ 	.short	0x0100
        /*63c2*/ 	.byte	0x09
	.zero		1


	//   ....[4]....
        /*63c4*/ 	.word	0x00000380
        /*63c8*/ 	.word	0x000000ff
        /*63cc*/ 	.word	0x00000010
        /*63d0*/ 	.short	0x0100
        /*63d2*/ 	.byte	0x09
	.zero		1


	//   ....[5]....
        /*63d4*/ 	.word	0x00000390
        /*63d8*/ 	.word	0x000000ff
        /*63dc*/ 	.word	0x00000048
        /*63e0*/ 	.short	0x0100
        /*63e2*/ 	.byte	0x09
	.zero		1


	//   ....[6]....
        /*63e4*/ 	.word	0x000003a0
        /*63e8*/ 	.word	0x000000ff
        /*63ec*/ 	.word	0x00000018
        /*63f0*/ 	.short	0x0100
        /*63f2*/ 	.byte	0x09
	.zero		1


	//   ....[7]....
        /*63f4*/ 	.word	0x000003b0
        /*63f8*/ 	.word	0x000000ff
        /*63fc*/ 	.word	0x00000050
        /*6400*/ 	.short	0x0100
        /*6402*/ 	.byte	0x09
	.zero		1


	//   ....[8]....
        /*6404*/ 	.word	0x000003c0
        /*6408*/ 	.word	0x000000ff
        /*640c*/ 	.word	0x00000020
        /*6410*/ 	.short	0x0100
        /*6412*/ 	.byte	0x09
	.zero		1


	//   ....[9]....
        /*6414*/ 	.word	0x000003d0
        /*6418*/ 	.word	0x000000ff
        /*641c*/ 	.word	0x00000058
        /*6420*/ 	.short	0x0100
        /*6422*/ 	.byte	0x09
	.zero		1


	//   ....[10]....
        /*6424*/ 	.word	0x000003e0
        /*6428*/ 	.word	0x000000ff
        /*642c*/ 	.word	0x00000028
        /*6430*/ 	.short	0x0100
        /*6432*/ 	.byte	0x09
	.zero		1


	//   ....[11]....
        /*6434*/ 	.word	0x000003f0
        /*6438*/ 	.word	0x000000ff
        /*643c*/ 	.word	0x00000060
        /*6440*/ 	.short	0x0100
        /*6442*/ 	.byte	0x09
	.zero		1


	//   ....[12]....
        /*6444*/ 	.word	0x00000400
        /*6448*/ 	.word	0x000000ff
        /*644c*/ 	.word	0x00000030
        /*6450*/ 	.short	0x0100
        /*6452*/ 	.byte	0x09
	.zero		1


	//   ....[13]....
        /*6454*/ 	.word	0x00000410
        /*6458*/ 	.word	0x000000ff
        /*645c*/ 	.word	0x00000068
        /*6460*/ 	.short	0x0100
        /*6462*/ 	.byte	0x09
	.zero		1


	//   ....[14]....
        /*6464*/ 	.word	0x000007e0
        /*6468*/ 	.word	0x000000ff
        /*646c*/ 	.word	0x00000080
        /*6470*/ 	.short	0x0100
        /*6472*/ 	.byte	0x06
	.zero		1


	//   ....[15]....
        /*6474*/ 	.word	0x00000840
        /*6478*/ 	.word	0x000000ff
        /*647c*/ 	.word	0x00000088
        /*6480*/ 	.short	0x0100
        /*6482*/ 	.byte	0x06
	.zero		1


	//   ....[16]....
        /*6484*/ 	.word	0x00002e10
        /*6488*/ 	.word	0x000000ff
        /*648c*/ 	.word	0x00000000
        /*6490*/ 	.short	0x010a
        /*6492*/ 	.byte	0x06
	.zero		1


	//   ....[17]....
        /*6494*/ 	.word	0x00002e50
        /*6498*/ 	.word	0x000000ff
        /*649c*/ 	.word	0x00000000
        /*64a0*/ 	.short	0x010a
        /*64a2*/ 	.byte	0x06
	.zero		1


	//   ....[18]....
        /*64a4*/ 	.word	0x000071c0
        /*64a8*/ 	.word	0x000000ff
        /*64ac*/ 	.word	0x00000000
        /*64b0*/ 	.short	0x010a
        /*64b2*/ 	.byte	0x10
	.zero		1


	//   ....[19]....
        /*64b4*/ 	.word	0x00007200
        /*64b8*/ 	.word	0x000000ff
        /*64bc*/ 	.word	0x00000000
        /*64c0*/ 	.short	0x010a
        /*64c2*/ 	.byte	0x10
	.zero		1


	//   ....[20]....
        /*64c4*/ 	.word	0x0000d190
        /*64c8*/ 	.word	0x00000002
        /*64cc*/ 	.word	0x00000000
        /*64d0*/ 	.short	0x0101
        /*64d2*/ 	.byte	0x3f
	.zero		1


	//   ....[21]....
        /*64d4*/ 	.word	0x00010ca0
        /*64d8*/ 	.word	0x00000000
        /*64dc*/ 	.word	0x00000000
        /*64e0*/ 	.short	0x0101
        /*64e2*/ 	.byte	0x3f
	.zero		1


	//   ....[22]....
        /*64e4*/ 	.word	0x00024860
        /*64e8*/ 	.word	0x0000000c
        /*64ec*/ 	.word	0x00000038
        /*64f0*/ 	.short	0x010a
        /*64f2*/ 	.byte	0x3f
	.zero		1


	//   ....[23]....
        /*64f4*/ 	.word	0x00024c60
        /*64f8*/ 	.word	0x00000003
        /*64fc*/ 	.word	0x00000088
        /*6500*/ 	.short	0x0101
        /*6502*/ 	.byte	0x3f
	.zero		1


	//   ....[24]....
        /*6504*/ 	.word	0x000253c0
        /*6508*/ 	.word	0x00000003
        /*650c*/ 	.word	0x00000000
        /*6510*/ 	.short	0x010a
        /*6512*/ 	.byte	0x3f
	.zero		1


	//   ....[25]....
        /*6514*/ 	.word	0x00025450
        /*6518*/ 	.word	0x00000003
        /*651c*/ 	.word	0x00000000
        /*6520*/ 	.short	0x010a
        /*6522*/ 	.byte	0x3f
	.zero		1


	//   ....[26]....
        /*6524*/ 	.word	0x000254e0
        /*6528*/ 	.word	0x00000003
        /*652c*/ 	.word	0x00000000
        /*6530*/ 	.short	0x010a
        /*6532*/ 	.byte	0x3f
	.zero		1


	//   ....[27]....
        /*6534*/ 	.word	0x00025570
        /*6538*/ 	.word	0x00000003
        /*653c*/ 	.word	0x00000000
        /*6540*/ 	.short	0x010a
        /*6542*/ 	.byte	0x3f
	.zero		1


	//   ....[28]....
        /*6544*/ 	.word	0x00025600
        /*6548*/ 	.word	0x00000003
        /*654c*/ 	.word	0x00000000
        /*6550*/ 	.short	0x010a
        /*6552*/ 	.byte	0x3f
	.zero		1


	//   ....[29]....
        /*6554*/ 	.word	0x00025690
        /*6558*/ 	.word	0x00000003
        /*655c*/ 	.word	0x00000000
        /*6560*/ 	.short	0x010a
        /*6562*/ 	.byte	0x3f
	.zero		1


	//   ....[30]....
        /*6564*/ 	.word	0x00025720
        /*6568*/ 	.word	0x00000003
        /*656c*/ 	.word	0x00000000
        /*6570*/ 	.short	0x010a
        /*6572*/ 	.byte	0x3f
	.zero		1


	//   ....[31]....
        /*6574*/ 	.word	0x00025790
        /*6578*/ 	.word	0x00000003
        /*657c*/ 	.word	0x00000000
        /*6580*/ 	.short	0x010a
        /*6582*/ 	.byte	0x3f
	.zero		1


	//   ....[32]....
        /*6584*/ 	.word	0x00025800
        /*6588*/ 	.word	0x00000000
        /*658c*/ 	.word	0x00000000
        /*6590*/ 	.short	0x010a
        /*6592*/ 	.byte	0x3f
	.zero		1


	//   ....[33]....
        /*6594*/ 	.word	0x000258e0
        /*6598*/ 	.word	0x0000000c
        /*659c*/ 	.word	0x00000038
        /*65a0*/ 	.short	0x010a
        /*65a2*/ 	.byte	0x3f
	.zero		1


	//   ....[34]....
        /*65a4*/ 	.word	0x000259b0
        /*65a8*/ 	.word	0x00000003
        /*65ac*/ 	.word	0x00000000
        /*65b0*/ 	.short	0x010a
        /*65b2*/ 	.byte	0x3f
	.zero		1


	//   ....[35]....
        /*65b4*/ 	.word	0x00025a00
        /*65b8*/ 	.word	0x00000003
        /*65bc*/ 	.word	0x00000000
        /*65c0*/ 	.short	0x010a
        /*65c2*/ 	.byte	0x3f
	.zero		1


	//   ....[36]....
        /*65c4*/ 	.word	0x00025a50
        /*65c8*/ 	.word	0x00000003
        /*65cc*/ 	.word	0x00000000
        /*65d0*/ 	.short	0x010a
        /*65d2*/ 	.byte	0x3f
	.zero		1


	//   ....[37]....
        /*65d4*/ 	.word	0x00025aa0
        /*65d8*/ 	.word	0x00000003
        /*65dc*/ 	.word	0x00000000
        /*65e0*/ 	.short	0x010a
        /*65e2*/ 	.byte	0x3f
	.zero		1


	//   ....[38]....
        /*65e4*/ 	.word	0x00025af0
        /*65e8*/ 	.word	0x00000003
        /*65ec*/ 	.word	0x00000000
        /*65f0*/ 	.short	0x010a
        /*65f2*/ 	.byte	0x3f
	.zero		1


	//   ....[39]....
        /*65f4*/ 	.word	0x00025b40
        /*65f8*/ 	.word	0x00000003
        /*65fc*/ 	.word	0x00000000
        /*6600*/ 	.short	0x010a
        /*6602*/ 	.byte	0x3f
	.zero		1


	//----- nvinfo : EIATTR_NUM_MBARRIERS
	.align		4
.L_30:
        /*6604*/ 	.byte	0x03, 0x38
        /*6606*/ 	.short	0x0010


	//----- nvinfo : EIATTR_EXIT_INSTR_OFFSETS
	.align		4
        /*6608*/ 	.byte	0x04, 0x1c
        /*660a*/ 	.short	(.L_32 - .L_31)


	//   ....[0]....
.L_31:
        /*660c*/ 	.word	0x00000a50


	//   ....[1]....
        /*6610*/ 	.word	0x000012f0


	//   ....[2]....
        /*6614*/ 	.word	0x00023e30


	//   ....[3]....
        /*6618*/ 	.word	0x000243c0


	//   ....[4]....
        /*661c*/ 	.word	0x00025770


	//----- nvinfo : EIATTR_MAX_THREADS
	.align		4
.L_32:
        /*6620*/ 	.byte	0x04, 0x05
        /*6622*/ 	.short	(.L_34 - .L_33)
.L_33:
        /*6624*/ 	.word	0x00000180
        /*6628*/ 	.word	0x00000001
        /*662c*/ 	.word	0x00000001


	//----- nvinfo : EIATTR_CRS_STACK_SIZE
	.align		4
.L_34:
        /*6630*/ 	.byte	0x04, 0x1e
        /*6632*/ 	.short	(.L_36 - .L_35)
.L_35:
        /*6634*/ 	.word	0x00000000


	//----- nvinfo : EIATTR_CBANK_PARAM_SIZE
	.align		4
.L_36:
        /*6638*/ 	.byte	0x03, 0x19
        /*663a*/ 	.short	0x0470


	//----- nvinfo : EIATTR_PARAM_CBANK
	.align		4
        /*663c*/ 	.byte	0x04, 0x0a
        /*663e*/ 	.short	(.L_38 - .L_37)
	.align		4
.L_37:
        /*6640*/ 	.word	index@(.nv.constant0._ZN7cutlass13device_kernelINS_4gemm6kernel13GemmUniversalIN4cute5tupleIJiiiiEEENS1_10collective13CollectiveMmaINS1_37MainloopSm90TmaGmmaWarpSpecializedFP8ILi7ENS5_IJNS4_1CILi4EEENSA_ILi2EEENSA_ILi1EEEEEENS1_35KernelTmaWarpSpecializedCooperativeEEENS5_IJNSA_ILi256EEESH_NSA_ILi64EEEEEENS_12float_e4m3_tENS5_IJlSD_lEEESK_SL_NS4_8TiledMMAINS4_8MMA_AtomIJNS4_4SM904GMMA31MMA_64x256x32_F32E4M3E4M3_SS_TNILNSP_7ScaleInE1ELSR_1EEEEEENS4_6LayoutINS5_IJSC_SD_SD_EEENS5_IJSD_NSA_ILi0EEESW_EEEEENS5_IJNS4_10UnderscoreESZ_SZ_EEEEENS4_23SM90_TMA_LOAD_MULTICASTENS4_14ComposedLayoutINS4_7SwizzleILi2ELi4ELi3EEENS4_18smem_ptr_flag_bitsILi8EEENSU_INS5_IJNSA_ILi8EEESI_EEENS5_IJSI_SD_EEEEEEEvNS4_8identityES12_S1C_vS1D_EENS_8epilogue10collective6detail29Sm90TmaWarpSpecializedAdapterINS1G_15DefaultEpilogueISK_SL_SL_NS1F_6thread17LinearCombinationISK_Li1EffLNS1K_9ScaleType4KindE0ELNS_15FloatRoundStyleE2ESK_EENS1_15EpilogueDefaultEEEEEvvEEEEvNT_6ParamsE)
        /*6644*/ 	.short	0x0210
        /*6646*/ 	.short	0x0470


	//----- nvinfo : EIATTR_SW_WAR
	.align		4
.L_38:
        /*6648*/ 	.byte	0x04, 0x36
        /*664a*/ 	.short	(.L_40 - .L_39)
.L_39:
        /*664c*/ 	.word	0x00000008
.L_40:


//--------------------- .nv.callgraph             --------------------------
	.section	.nv.callgraph,"",@"SHT_CUDA_CALLGRAPH"
	.align	4
	.sectionentsize	8
	.align		4
        /*0000*/ 	.word	0x00000000
	.align		4
        /*0004*/ 	.word	0xffffffff
	.align		4
        /*0008*/ 	.word	0x00000000
	.align		4
        /*000c*/ 	.word	0xfffffffe
	.align		4
        /*0010*/ 	.word	0x00000000
	.align		4
        /*0014*/ 	.word	0xfffffffd
	.align		4
        /*0018*/ 	.word	0x00000000
	.align		4
        /*001c*/ 	.word	0xfffffffc


//--------------------- .nv.constant4             --------------------------
	.section	.nv.constant4,"a",@progbits
	.align	8
	.align		8
.nv.constant4:
        /*0000*/ 	.dword	_ZN40_INTERNAL_3a39170d_4_k_cu_cc3a4a13_220174cuda3std3__45__cpo5beginE
	.align		8
        /*0008*/ 	.dword	_ZN40_INTERNAL_3a39170d_4_k_cu_cc3a4a13_220174cuda3std3__45__cpo3endE
	.align		8
        /*0010*/ 	.dword	_ZN40_INTERNAL_3a39170d_4_k_cu_cc3a4a13_220174cuda3std3__45__cpo6cbeginE
	.align		8
        /*0018*/ 	.dword	_ZN40_INTERNAL_3a39170d_4_k_cu_cc3a4a13_220174cuda3std3__45__cpo4cendE
	.align		8
        /*0020*/ 	.dword	_ZN40_INTERNAL_3a39170d_4_k_cu_cc3a4a13_220174cuda3std3__442_GLOBAL__N__3a39170d_4_k_cu_cc3a4a13_220176ignoreE
	.align		8
        /*0028*/ 	.dword	_ZN40_INTERNAL_3a39170d_4_k_cu_cc3a4a13_220174cuda3std3__419piecewise_constructE
	.align		8
        /*0030*/ 	.dword	_ZN40_INTERNAL_3a39170d_4_k_cu_cc3a4a13_220174cuda3std3__48in_placeE
	.align		8
        /*0038*/ 	.dword	_ZN40_INTERNAL_3a39170d_4_k_cu_cc3a4a13_220174cuda3std6ranges3__45__cpo4swapE
	.align		8
        /*0040*/ 	.dword	_ZN40_INTERNAL_3a39170d_4_k_cu_cc3a4a13_220174cuda3std6ranges3__45__cpo9iter_moveE
	.align		8
        /*0048*/ 	.dword	_ZN40_INTERNAL_3a39170d_4_k_cu_cc3a4a13_220174cute7productE
	.align		8
        /*0050*/ 	.dword	_ZN40_INTERNAL_3a39170d_4_k_cu_cc3a4a13_220174cute1_E


//--------------------- .text._ZN7cutlass13device_kernelINS_4gemm6kernel13GemmUniversalIN4cute5tupleIJiiiiEEENS1_10collective13CollectiveMmaINS1_37MainloopSm90TmaGmmaWarpSpecializedFP8ILi7ENS5_IJNS4_1CILi4EEENSA_ILi2EEENSA_ILi1EEEEEENS1_35KernelTmaWarpSpecializedCooperativeEEENS5_IJNSA_ILi256EEESH_NSA_ILi64EEEEEENS_12float_e4m3_tENS5_IJlSD_lEEESK_SL_NS4_8TiledMMAINS4_8MMA_AtomIJNS4_4SM904GMMA31MMA_64x256x32_F32E4M3E4M3_SS_TNILNSP_7ScaleInE1ELSR_1EEEEEENS4_6LayoutINS5_IJSC_SD_SD_EEENS5_IJSD_NSA_ILi0EEESW_EEEEENS5_IJNS4_10UnderscoreESZ_SZ_EEEEENS4_23SM90_TMA_LOAD_MULTICASTENS4_14ComposedLayoutINS4_7SwizzleILi2ELi4ELi3EEENS4_18smem_ptr_flag_bitsILi8EEENSU_INS5_IJNSA_ILi8EEESI_EEENS5_IJSI_SD_EEEEEEEvNS4_8identityES12_S1C_vS1D_EENS_8epilogue10collective6detail29Sm90TmaWarpSpecializedAdapterINS1G_15DefaultEpilogueISK_SL_SL_NS1F_6thread17LinearCombinationISK_Li1EffLNS1K_9ScaleType4KindE0ELNS_15FloatRoundStyleE2ESK_EENS1_15EpilogueDefaultEEEEEvvEEEEvNT_6ParamsE --------------------------
	.section	.text._ZN7cutlass13device_kernelINS_4gemm6kernel13GemmUniversalIN4cute5tupleIJiiiiEEENS1_10collective13CollectiveMmaINS1_37MainloopSm90TmaGmmaWarpSpecializedFP8ILi7ENS5_IJNS4_1CILi4EEENSA_ILi2EEENSA_ILi1EEEEEENS1_35KernelTmaWarpSpecializedCooperativeEEENS5_IJNSA_ILi256EEESH_NSA_ILi64EEEEEENS_12float_e4m3_tENS5_IJlSD_lEEESK_SL_NS4_8TiledMMAINS4_8MMA_AtomIJNS4_4SM904GMMA31MMA_64x256x32_F32E4M3E4M3_SS_TNILNSP_7ScaleInE1ELSR_1EEEEEENS4_6LayoutINS5_IJSC_SD_SD_EEENS5_IJSD_NSA_ILi0EEESW_EEEEENS5_IJNS4_10UnderscoreESZ_SZ_EEEEENS4_23SM90_TMA_LOAD_MULTICASTENS4_14ComposedLayoutINS4_7SwizzleILi2ELi4ELi3EEENS4_18smem_ptr_flag_bitsILi8EEENSU_INS5_IJNSA_ILi8EEESI_EEENS5_IJSI_SD_EEEEEEEvNS4_8identityES12_S1C_vS1D_EENS_8epilogue10collective6detail29Sm90TmaWarpSpecializedAdapterINS1G_15DefaultEpilogueISK_SL_SL_NS1F_6thread17LinearCombinationISK_Li1EffLNS1K_9ScaleType4KindE0ELNS_15FloatRoundStyleE2ESK_EENS1_15EpilogueDefaultEEEEEvvEEEEvNT_6ParamsE,"ax",@progbits
	.align	128
.text._ZN7cutlass13device_kernelINS_4gemm6kernel13GemmUniversalIN4cute5tupleIJiiiiEEENS1_10collective13CollectiveMmaINS1_37MainloopSm90TmaGmmaWarpSpecializedFP8ILi7ENS5_IJNS4_1CILi4EEENSA_ILi2EEENSA_ILi1EEEEEENS1_35KernelTmaWarpSpecializedCooperativeEEENS5_IJNSA_ILi256EEESH_NSA_ILi64EEEEEENS_12float_e4m3_tENS5_IJlSD_lEEESK_SL_NS4_8TiledMMAINS4_8MMA_AtomIJNS4_4SM904GMMA31MMA_64x256x32_F32E4M3E4M3_SS_TNILNSP_7ScaleInE1ELSR_1EEEEEENS4_6LayoutINS5_IJSC_SD_SD_EEENS5_IJSD_NSA_ILi0EEESW_EEEEENS5_IJNS4_10UnderscoreESZ_SZ_EEEEENS4_23SM90_TMA_LOAD_MULTICASTENS4_14ComposedLayoutINS4_7SwizzleILi2ELi4ELi3EEENS4_18smem_ptr_flag_bitsILi8EEENSU_INS5_IJNSA_ILi8EEESI_EEENS5_IJSI_SD_EEEEEEEvNS4_8identityES12_S1C_vS1D_EENS_8epilogue10collective6detail29Sm90TmaWarpSpecializedAdapterINS1G_15DefaultEpilogueISK_SL_SL_NS1F_6thread17LinearCombinationISK_Li1EffLNS1K_9ScaleType4KindE0ELNS_15FloatRoundStyleE2ESK_EENS1_15EpilogueDefaultEEEEEvvEEEEvNT_6ParamsE:
        .type           _ZN7cutlass13device_kernelINS_4gemm6kernel13GemmUniversalIN4cute5tupleIJiiiiEEENS1_10collective13CollectiveMmaINS1_37MainloopSm90TmaGmmaWarpSpecializedFP8ILi7ENS5_IJNS4_1CILi4EEENSA_ILi2EEENSA_ILi1EEEEEENS1_35KernelTmaWarpSpecializedCooperativeEEENS5_IJNSA_ILi256EEESH_NSA_ILi64EEEEEENS_12float_e4m3_tENS5_IJlSD_lEEESK_SL_NS4_8TiledMMAINS4_8MMA_AtomIJNS4_4SM904GMMA31MMA_64x256x32_F32E4M3E4M3_SS_TNILNSP_7ScaleInE1ELSR_1EEEEEENS4_6LayoutINS5_IJSC_SD_SD_EEENS5_IJSD_NSA_ILi0EEESW_EEEEENS5_IJNS4_10UnderscoreESZ_SZ_EEEEENS4_23SM90_TMA_LOAD_MULTICASTENS4_14ComposedLayoutINS4_7SwizzleILi2ELi4ELi3EEENS4_18smem_ptr_flag_bitsILi8EEENSU_INS5_IJNSA_ILi8EEESI_EEENS5_IJSI_SD_EEEEEEEvNS4_8identityES12_S1C_vS1D_EENS_8epilogue10collective6detail29Sm90TmaWarpSpecializedAdapterINS1G_15DefaultEpilogueISK_SL_SL_NS1F_6thread17LinearCombinationISK_Li1EffLNS1K_9ScaleType4KindE0ELNS_15FloatRoundStyleE2ESK_EENS1_15EpilogueDefaultEEEEEvvEEEEvNT_6ParamsE,@function
        .size           _ZN7cutlass13device_kernelINS_4gemm6kernel13GemmUniversalIN4cute5tupleIJiiiiEEENS1_10collective13CollectiveMmaINS1_37MainloopSm90TmaGmmaWarpSpecializedFP8ILi7ENS5_IJNS4_1CILi4EEENSA_ILi2EEENSA_ILi1EEEEEENS1_35KernelTmaWarpSpecializedCooperativeEEENS5_IJNSA_ILi256EEESH_NSA_ILi64EEEEEENS_12float_e4m3_tENS5_IJlSD_lEEESK_SL_NS4_8TiledMMAINS4_8MMA_AtomIJNS4_4SM904GMMA31MMA_64x256x32_F32E4M3E4M3_SS_TNILNSP_7ScaleInE1ELSR_1EEEEEENS4_6LayoutINS5_IJSC_SD_SD_EEENS5_IJSD_NSA_ILi0EEESW_EEEEENS5_IJNS4_10UnderscoreESZ_SZ_EEEEENS4_23SM90_TMA_LOAD_MULTICASTENS4_14ComposedLayoutINS4_7SwizzleILi2ELi4ELi3EEENS4_18smem_ptr_flag_bitsILi8EEENSU_INS5_IJNSA_ILi8EEESI_EEENS5_IJSI_SD_EEEEEEEvNS4_8identityES12_S1C_vS1D_EENS_8epilogue10collective6detail29Sm90TmaWarpSpecializedAdapterINS1G_15DefaultEpilogueISK_SL_SL_NS1F_6thread17LinearCombinationISK_Li1EffLNS1K_9ScaleType4KindE0ELNS_15FloatRoundStyleE2ESK_EENS1_15EpilogueDefaultEEEEEvvEEEEvNT_6ParamsE,(.L_x_596 - _ZN7cutlass13device_kernelINS_4gemm6kernel13GemmUniversalIN4cute5tupleIJiiiiEEENS1_10collective13CollectiveMmaINS1_37MainloopSm90TmaGmmaWarpSpecializedFP8ILi7ENS5_IJNS4_1CILi4EEENSA_ILi2EEENSA_ILi1EEEEEENS1_35KernelTmaWarpSpecializedCooperativeEEENS5_IJNSA_ILi256EEESH_NSA_ILi64EEEEEENS_12float_e4m3_tENS5_IJlSD_lEEESK_SL_NS4_8TiledMMAINS4_8MMA_AtomIJNS4_4SM904GMMA31MMA_64x256x32_F32E4M3E4M3_SS_TNILNSP_7ScaleInE1ELSR_1EEEEEENS4_6LayoutINS5_IJSC_SD_SD_EEENS5_IJSD_NSA_ILi0EEESW_EEEEENS5_IJNS4_10UnderscoreESZ_SZ_EEEEENS4_23SM90_TMA_LOAD_MULTICASTENS4_14ComposedLayoutINS4_7SwizzleILi2ELi4ELi3EEENS4_18smem_ptr_flag_bitsILi8EEENSU_INS5_IJNSA_ILi8EEESI_EEENS5_IJSI_SD_EEEEEEEvNS4_8identityES12_S1C_vS1D_EENS_8epilogue10collective6detail29Sm90TmaWarpSpecializedAdapterINS1G_15DefaultEpilogueISK_SL_SL_NS1F_6thread17LinearCombinationISK_Li1EffLNS1K_9ScaleType4KindE0ELNS_15FloatRoundStyleE2ESK_EENS1_15EpilogueDefaultEEEEEvvEEEEvNT_6ParamsE)
        .other          _ZN7cutlass13device_kernelINS_4gemm6kernel13GemmUniversalIN4cute5tupleIJiiiiEEENS1_10collective13CollectiveMmaINS1_37MainloopSm90TmaGmmaWarpSpecializedFP8ILi7ENS5_IJNS4_1CILi4EEENSA_ILi2EEENSA_ILi1EEEEEENS1_35KernelTmaWarpSpecializedCooperativeEEENS5_IJNSA_ILi256EEESH_NSA_ILi64EEEEEENS_12float_e4m3_tENS5_IJlSD_lEEESK_SL_NS4_8TiledMMAINS4_8MMA_AtomIJNS4_4SM904GMMA31MMA_64x256x32_F32E4M3E4M3_SS_TNILNSP_7ScaleInE1ELSR_1EEEEEENS4_6LayoutINS5_IJSC_SD_SD_EEENS5_IJSD_NSA_ILi0EEESW_EEEEENS5_IJNS4_10UnderscoreESZ_SZ_EEEEENS4_23SM90_TMA_LOAD_MULTICASTENS4_14ComposedLayoutINS4_7SwizzleILi2ELi4ELi3EEENS4_18smem_ptr_flag_bitsILi8EEENSU_INS5_IJNSA_ILi8EEESI_EEENS5_IJSI_SD_EEEEEEEvNS4_8identityES12_S1C_vS1D_EENS_8epilogue10collective6detail29Sm90TmaWarpSpecializedAdapterINS1G_15DefaultEpilogueISK_SL_SL_NS1F_6thread17LinearCombinationISK_Li1EffLNS1K_9ScaleType4KindE0ELNS_15FloatRoundStyleE2ESK_EENS1_15EpilogueDefaultEEEEEvvEEEEvNT_6ParamsE,@"STO_CUDA_ENTRY STV_DEFAULT"
_ZN7cutlass13device_kernelINS_4gemm6kernel13GemmUniversalIN4cute5tupleIJiiiiEEENS1_10collective13CollectiveMmaINS1_37MainloopSm90TmaGmmaWarpSpecializedFP8ILi7ENS5_IJNS4_1CILi4EEENSA_ILi2EEENSA_ILi1EEEEEENS1_35KernelTmaWarpSpecializedCooperativeEEENS5_IJNSA_ILi256EEESH_NSA_ILi64EEEEEENS_12float_e4m3_tENS5_IJlSD_lEEESK_SL_NS4_8TiledMMAINS4_8MMA_AtomIJNS4_4SM904GMMA31MMA_64x256x32_F32E4M3E4M3_SS_TNILNSP_7ScaleInE1ELSR_1EEEEEENS4_6LayoutINS5_IJSC_SD_SD_EEENS5_IJSD_NSA_ILi0EEESW_EEEEENS5_IJNS4_10UnderscoreESZ_SZ_EEEEENS4_23SM90_TMA_LOAD_MULTICASTENS4_14ComposedLayoutINS4_7SwizzleILi2ELi4ELi3EEENS4_18smem_ptr_flag_bitsILi8EEENSU_INS5_IJNSA_ILi8EEESI_EEENS5_IJSI_SD_EEEEEEEvNS4_8identityES12_S1C_vS1D_EENS_8epilogue10collective6detail29Sm90TmaWarpSpecializedAdapterINS1G_15DefaultEpilogueISK_SL_SL_NS1F_6thread17LinearCombinationISK_Li1EffLNS1K_9ScaleType4KindE0ELNS_15FloatRoundStyleE2ESK_EENS1_15EpilogueDefaultEEEEEvvEEEEvNT_6ParamsE:
[----:B------:R-:W0:Y:S02]  /*0000*/  LDC R1, c[0x0][0x28] ;  /* 0x00000a00ff017b82 */ /* 0x000e240000000800 */
[----:B0-----:R-:W-:Y:S01]  /*0010*/  VIADD R1, R1, 0xfffff788 ;  /* 0xfffff78801017836 */ /* 0x001fe20000000000 */
[----:B------:R-:W0:Y:S01]  /*0020*/  S2R R4, SR_TID.X ;  /* 0x0000000000047919 */ /* 0x000e220000002100 */
[----:B------:R-:W-:Y:S01]  /*0030*/  ELECT P0, URZ, PT ;  /* 0x00000000003f782f */ /* 0x000fe20003800000 */
[----:B------:R-:W-:Y:S01]  /*0040*/  BSSY B0, `(.L_x_0) ;  /* 0x0000015000007945 */ /* 0x000fe20003800000 */
[--C-:B0-----:R-:W-:Y:S02]  /*0050*/  SHF.R.U32.HI R0, RZ, 0x5, R4.reuse ;  /* 0x00000005ff007819 */ /* 0x101fe40000011604 */
[----:B------:R-:W-:-:S03]  /*0060*/  SHF.R.U32.HI R2, RZ, 0x7, R4 ;  /* 0x00000007ff027819 */ /* 0x000fc60000011604 */
[----:B------:R-:W0:Y:S04]  /*0070*/  SHFL.IDX PT, R3, R0, RZ, 0x1f ;  /* 0x00001fff00037589 */ /* 0x000e2800000e0000 */
[----:B------:R-:W1:Y:S01]  /*0080*/  SHFL.IDX PT, R2, R2, RZ, 0x1f ;  /* 0x00001fff02027589 */ /* 0x000e6200000e0000 */
[----:B0-----:R-:W-:Y:S02]  /*0090*/  R2UR UR4, R3 ;  /* 0x00000000030472ca */ /* 0x001fe400000e0000 */
[----:B-1----:R-:W-:-:S11]  /*00a0*/  R2UR UR6, R2 ;  /* 0x00000000020672ca */ /* 0x002fd600000e0000 */
[----:B------:R-:W-:Y:S02]  /*00b0*/  USHF.R.S32.HI UR5, URZ, 0x1f, UR4 ;  /* 0x0000001f3f057899 */ /* 0x000fe40008011404 */
[----:B------:R-:W-:Y:S02]  /*00c0*/  ISETP.NE.OR P0, PT, RZ, UR4, !P0 ;  /* 0x00000004ff007c0c */ /* 0x000fe4000c705670 */
[----:B------:R-:W-:-:S04]  /*00d0*/  ULEA.HI UR5, UR5, UR4, URZ, 0x2 ;  /* 0x0000000405057291 */ /* 0x000fc8000f8f103f */
[----:B------:R-:W-:-:S04]  /*00e0*/  ULOP3.LUT UR5, UR5, 0xfffffffc, URZ, 0xc0, !UPT ;  /* 0xfffffffc05057892 */ /* 0x000fc8000f8ec03f */
[----:B------:R-:W-:-:S03]  /*00f0*/  UIADD3 UR8, UR4, -UR5, URZ ;  /* 0x8000000504087290 */ /* 0x000fc6000fffe03f */
[----:B------:R-:W-:Y:S09]  /*0100*/  @P0 BRA `(.L_x_1) ;  /* 0x0000000000200947 */ /* 0x000ff20003800000 */
[----:B------:R-:W-:Y:S02]  /*0110*/  ULDC.64 UR4, c[0x0][0x198] ;  /* 0x0000660000047ab9 */ /* 0x000fe40000000a00 */
[----:B------:R-:W-:Y:S02]  /*0120*/  UIADD3 UR10, UP0, UR4, 0xf0, URZ ;  /* 0x000000f0040a7890 */ /* 0x000fe4000ff1e03f */
[----:B------:R-:W-:Y:S02]  /*0130*/  UIADD3 UR4, UP1, UR4, 0x1f0, URZ ;  /* 0x000001f004047890 */ /* 0x000fe4000ff3e03f */
[----:B------:R-:W-:Y:S02]  /*0140*/  UIADD3.X UR11, URZ, UR5, URZ, UP0, !UPT ;  /* 0x000000053f0b7290 */ /* 0x000fe400087fe43f */
[----:B------:R-:W-:-:S07]  /*0150*/  UIADD3.X UR5, URZ, UR5, URZ, UP1, !UPT ;  /* 0x000000053f057290 */ /* 0x000fce0008ffe43f */
[----:B------:R0:W-:Y:S02]  /*0160*/  UTMACCTL.PF [UR10] ;  /* 0x000000000a0079b9 */ /* 0x0001e40008040000 */
[----:B------:R0:W-:Y:S02]  /*0170*/  UTMACCTL.PF [UR4] ;  /* 0x00000000040079b9 */ /* 0x0001e40008040000 */
[----:B0-----:R-:W-:Y:S01]  /*0180*/  NOP ;  /* 0x0000000000007918 */ /* 0x001fe20000000000 */
.L_x_1:
[----:B------:R-:W-:Y:S05]  /*0190*/  BSYNC B0 ;  /* 0x0000000000007941 */ /* 0x000fea0003800000 */
.L_x_0:
[----:B------:R-:W0:Y:S01]  /*01a0*/  SHFL.IDX PT, R3, R0, RZ, 0x1f ;  /* 0x00001fff00037589 */ /* 0x000e2200000e0000 */
[----:B------:R-:W-:Y:S01]  /*01b0*/  UISETP.NE.AND UP0, UPT, UR8, 0x3, UPT ;  /* 0x000000030800788c */ /* 0x000fe2000bf05270 */
[----:B------:R-:W-:Y:S01]  /*01c0*/  SHF.R.S32.HI R2, RZ, 0x1f, R4 ;  /* 0x0000001fff027819 */ /* 0x000fe20000011404 */
[----:B------:R-:W-:Y:S02]  /*01d0*/  UIADD3 UR10, UR6, -0x1, URZ ;  /* 0xffffffff060a7890 */ /* 0x000fe4000fffe03f */
[----:B------:R-:W-:Y:S01]  /*01e0*/  ISETP.NE.AND P1, PT, RZ, UR6, PT ;  /* 0x00000006ff007c0c */ /* 0x000fe2000bf25270 */
[----:B------:R-:W-:Y:S01]  /*01f0*/  UISETP.EQ.OR UP0, UPT, UR8, URZ, !UP0 ;  /* 0x0000003f0800728c */ /* 0x000fe2000c702670 */
[----:B------:R-:W-:Y:S01]  /*0200*/  LEA.HI R2, R2, R4, RZ, 0x7 ;  /* 0x0000000402027211 */ /* 0x000fe200078f38ff */
[----:B------:R-:W-:Y:S02]  /*0210*/  UISETP.GE.U32.AND UP1, UPT, UR10, 0x2, UPT ;  /* 0x000000020a00788c */ /* 0x000fe4000bf26070 */
[----:B------:R-:W-:-:S04]  /*0220*/  UISETP.EQ.AND UP0, UPT, UR6, URZ, UP0 ;  /* 0x0000003f0600728c */ /* 0x000fc80008702270 */
[----:B------:R-:W-:-:S04]  /*0230*/  USEL UR13, URZ, 0x1, !UP0 ;  /* 0x000000013f0d7887 */ /* 0x000fc8000c000000 */
[----:B------:R-:W-:Y:S01]  /*0240*/  USEL UR13, UR13, 0x2, UP1 ;  /* 0x000000020d0d7887 */ /* 0x000fe20008800000 */
[----:B0-----:R-:W-:-:S13]  /*0250*/  ISETP.NE.AND P0, PT, R3, RZ, PT ;  /* 0x000000ff0300720c */ /* 0x001fda0003f05270 */
[----:B------:R-:W-:Y:S05]  /*0260*/  @P0 BRA `(.L_x_2) ;  /* 0x0000000000700947 */ /* 0x000fea0003800000 */
[----:B------:R-:W0:Y:S01]  /*0270*/  S2UR UR9, SR_CgaCtaId ;  /* 0x00000000000979c3 */ /* 0x000e220000008800 */
[----:B------:R-:W-:Y:S01]  /*0280*/  UMOV UR4, 0x400 ;  /* 0x0000040000047882 */ /* 0x000fe20000000000 */
[----:B------:R-:W-:Y:S01]  /*0290*/  UMOV UR5, 0x1 ;  /* 0x0000000100057882 */ /* 0x000fe20000000000 */
[----:B------:R-:W-:Y:S01]  /*02a0*/  UMOV UR6, 0xa ;  /* 0x0000000a00067882 */ /* 0x000fe20000000000 */
[----:B------:R-:W-:Y:S01]  /*02b0*/  ELECT P0, URZ, PT ;  /* 0x00000000003f782f */ /* 0x000fe20003800000 */
[----:B------:R-:W-:-:S04]  /*02c0*/  UIADD3 UR6, -UR6, 0x100000, URZ ;  /* 0x0010000006067890 */ /* 0x000fc8000fffe13f */
[----:B------:R-:W-:Y:S02]  /*02d0*/  USHF.L.U32 UR7, UR6, 0xb, URZ ;  /* 0x0000000b06077899 */ /* 0x000fe4000800063f */
[----:B------:R-:W-:Y:S02]  /*02e0*/  USHF.L.U32 UR6, UR6, 0x1, URZ ;  /* 0x0000000106067899 */ /* 0x000fe4000800063f */
[----:B0-----:R-:W-:Y:S02]  /*02f0*/  ULEA UR9, UR9, UR4, 0x18 ;  /* 0x0000000409097291 */ /* 0x001fe4000f8ec03f */
[----:B------:R-:W-:-:S04]  /*0300*/  UIADD3 UR4, -UR5, 0x100000, URZ ;  /* 0x0010000005047890 */ /* 0x000fc8000fffe13f */
[----:B------:R-:W-:Y:S02]  /*0310*/  USHF.L.U32 UR5, UR4, 0xb, URZ ;  /* 0x0000000b04057899 */ /* 0x000fe4000800063f */
[----:B------:R-:W-:Y:S01]  /*0320*/  USHF.L.U32 UR4, UR4, 0x1, URZ ;  /* 0x0000000104047899 */ /* 0x000fe2000800063f */
[----:B------:R-:W0:Y:S11]  /*0330*/  FENCE.VIEW.ASYNC.S ;  /* 0x00000000000073c6 */ /* 0x000e360000000000 */
[----:B0-----:R0:W1:Y:S01]  /*0340*/  SYNCS.EXCH.64 URZ, [UR9], UR4 ;  /* 0x00000004093f75b2 */ /* 0x0010620008000100 */
[----:B------:R0:W2:Y:S01]  /*0350*/  SYNCS.EXCH.64 URZ, [UR9+0x38], UR6 ;  /* 0x00003806093f75b2 */ /* 0x0000a20008000100 */
[----:B------:R0:W3:Y:S01]  /*0360*/  SYNCS.EXCH.64 URZ, [UR9+0x8], UR4 ;  /* 0x00000804093f75b2 */ /* 0x0000e20008000100 */
[----:B------:R0:W4:Y:S01]  /*0370*/  SYNCS.EXCH.64 URZ, [UR9+0x40], UR6 ;  /* 0x00004006093f75b2 */ /* 0x0001220008000100 */
[----:B------:R0:W0:Y:S01]  /*0380*/  SYNCS.EXCH.64 URZ, [UR9+0x10], UR4 ;  /* 0x00001004093f75b2 */ /* 0x0000220008000100 */
        /* <DEDUP_REMOVED lines=9> */
[----:B------:R-:W-:Y:S01]  /*0420*/  NOP ;  /* 0x0000000000007918 */ /* 0x000fe20000000000 */
.L_x_2:
[----:B------:R-:W5:Y:S01]  /*0430*/  SHFL.IDX PT, R0, R0, RZ, 0x1f ;  /* 0x00001fff00007589 */ /* 0x000f6200000e0000 */
[----:B0-----:R-:W0:Y:S01]  /*0440*/  S2UR UR9, SR_CTAID.X ;  /* 0x00000000000979c3 */ /* 0x001e220000002500 */
[----:B------:R-:W-:Y:S02]  /*0450*/  LOP3.LUT R2, R2, 0xffffff80, RZ, 0xc0, !PT ;  /* 0xffffff8002027812 */ /* 0x000fe400078ec0ff */
[----:B------:R-:W-:Y:S02]  /*0460*/  ELECT P0, URZ, PT ;  /* 0x00000000003f782f */ /* 0x000fe40003800000 */
[----:B------:R-:W-:Y:S01]  /*0470*/  SHF.R.S32.HI R8, RZ, 0x1f, R3 ;  /* 0x0000001fff087819 */ /* 0x000fe20000011403 */
[----:B------:R-:W-:Y:S01]  /*0480*/  ULDC UR4, c[0x0][0x150] ;  /* 0x0000540000047ab9 */ /* 0x000fe20000000800 */
[----:B------:R-:W-:Y:S01]  /*0490*/  NOP ;  /* 0x0000000000007918 */ /* 0x000fe20000000000 */
[----:B------:R-:W-:Y:S01]  /*04a0*/  IMAD.IADD R4, R4, 0x1, -R2 ;  /* 0x0000000104047824 */ /* 0x000fe200078e0a02 */
[----:B------:R-:W-:Y:S01]  /*04b0*/  LEA.HI R8, R8, R3, RZ, 0x2 ;  /* 0x0000000308087211 */ /* 0x000fe200078f10ff */
[----:B------:R-:W1:Y:S01]  /*04c0*/  S2R R2, SR_CTAID.Y ;  /* 0x0000000000027919 */ /* 0x000e620000002600 */
[----:B------:R-:W2:Y:S01]  /*04d0*/  LDC R9, c[0x0][0x144] ;  /* 0x00005100ff097b82 */ /* 0x000ea20000000800 */
[----:B------:R-:W-:Y:S01]  /*04e0*/  NOP ;  /* 0x0000000000007918 */ /* 0x000fe20000000000 */
[----:B------:R-:W-:-:S02]  /*04f0*/  SHF.R.S32.HI R5, RZ, 0x1f, R4 ;  /* 0x0000001fff057819 */ /* 0x000fc40000011404 */
[----:B------:R-:W-:Y:S02]  /*0500*/  LOP3.LUT R8, R8, 0x3ffffffc, RZ, 0xc0, !PT ;  /* 0x3ffffffc08087812 */ /* 0x000fe400078ec0ff */
[----:B------:R-:W-:Y:S02]  /*0510*/  LEA.HI R5, R5, R4, RZ, 0x3 ;  /* 0x0000000405057211 */ /* 0x000fe400078f18ff */
[----:B------:R-:W3:Y:S01]  /*0520*/  LDC R11, c[0x0][0x148] ;  /* 0x00005200ff0b7b82 */ /* 0x000ee20000000800 */
[----:B------:R-:W-:Y:S01]  /*0530*/  IMAD.IADD R8, R3, 0x1, -R8 ;  /* 0x0000000103087824 */ /* 0x000fe200078e0a08 */
[--C-:B------:R-:W-:Y:S02]  /*0540*/  SHF.R.S32.HI R6, RZ, 0x3, R5.reuse ;  /* 0x00000003ff067819 */ /* 0x100fe40000011405 */
[----:B------:R-:W-:Y:S02]  /*0550*/  SHF.R.S32.HI R5, RZ, 0x1f, R5 ;  /* 0x0000001fff057819 */ /* 0x000fe40000011405 */
[----:B-----5:R-:W-:-:S02]  /*0560*/  ISETP.NE.OR P0, PT, R0, RZ, !P0 ;  /* 0x000000ff0000720c */ /* 0x020fc40004705670 */
[----:B------:R-:W-:Y:S02]  /*0570*/  LEA.HI R5, R5, R6, RZ, 0x2 ;  /* 0x0000000605057211 */ /* 0x000fe400078f10ff */
[----:B0-----:R-:W-:Y:S02]  /*0580*/  I2FP.F32.U32 R0, UR9 ;  /* 0x0000000900007c45 */ /* 0x001fe40008201000 */
[----:B------:R-:W-:-:S03]  /*0590*/  LOP3.LUT R5, R5, 0xfffffffc, RZ, 0xc0, !PT ;  /* 0xfffffffc05057812 */ /* 0x000fc600078ec0ff */
[----:B------:R-:W-:Y:S01]  /*05a0*/  FMUL R7, R0, UR4 ;  /* 0x0000000400077c20 */ /* 0x000fe20008400000 */
[----:B------:R-:W-:Y:S01]  /*05b0*/  ULDC UR4, c[0x0][0x154] ;  /* 0x0000550000047ab9 */ /* 0x000fe20000000800 */
[----:B------:R-:W-:Y:S02]  /*05c0*/  IMAD.IADD R5, R6, 0x1, -R5 ;  /* 0x0000000106057824 */ /* 0x000fe400078e0a05 */
[----:B------:R-:W-:Y:S01]  /*05d0*/  VOTEU.ALL UP0, P0 ;  /* 0x00000000003f7886 */ /* 0x000fe20000000000 */
[----:B------:R-:W-:Y:S01]  /*05e0*/  VOTEU.ALL UP1, P0 ;  /* 0x00000000003f7886 */ /* 0x000fe20000020000 */
[----:B------:R-:W0:Y:S01]  /*05f0*/  F2I.U32.TRUNC.NTZ R7, R7 ;  /* 0x0000000700077305 */ /* 0x000e22000020f000 */
[----:B------:R-:W-:Y:S01]  /*0600*/  IMAD R5, R8, 0x4, R5 ;  /* 0x0000000408057824 */ /* 0x000fe200078e0205 */
[----:B-1----:R-:W-:Y:S01]  /*0610*/  I2FP.F32.U32 R8, R2 ;  /* 0x0000000200087245 */ /* 0x002fe20000201000 */
[----:B------:R-:W1:Y:S01]  /*0620*/  @!UP0 S2UR UR7, SR_CgaCtaId ;  /* 0x00000000000789c3 */ /* 0x000e620000008800 */
[----:B------:R-:W-:-:S02]  /*0630*/  @!UP0 UMOV UR6, 0x400 ;  /* 0x0000040000068882 */ /* 0x000fc40000000000 */
[----:B------:R-:W-:Y:S01]  /*0640*/  SHF.R.S32.HI R0, RZ, 0x1f, R5 ;  /* 0x0000001fff007819 */ /* 0x000fe20000011405 */
[----:B------:R-:W-:Y:S01]  /*0650*/  FMUL R8, R8, UR4 ;  /* 0x0000000408087c20 */ /* 0x000fe20008400000 */
[----:B------:R-:W-:Y:S02]  /*0660*/  UMOV UR4, 0x20 ;  /* 0x0000002000047882 */ /* 0x000fe40000000000 */
[----:B------:R-:W-:Y:S01]  /*0670*/  LEA.HI R0, R0, R5, RZ, 0x2 ;  /* 0x0000000500007211 */ /* 0x000fe200078f10ff */
[----:B------:R-:W-:-:S04]  /*0680*/  @!UP0 UIADD3 UR4, -UR4, 0x100000, URZ ;  /* 0x0010000004048890 */ /* 0x000fc8000fffe13f */
[----:B------:R-:W-:Y:S02]  /*0690*/  @!UP0 USHF.L.U32 UR5, UR4, 0xb, URZ ;  /* 0x0000000b04058899 */ /* 0x000fe4000800063f */
[----:B------:R-:W-:Y:S01]  /*06a0*/  @!UP0 USHF.L.U32 UR4, UR4, 0x1, URZ ;  /* 0x0000000104048899 */ /* 0x000fe2000800063f */
[----:B------:R-:W5:Y:S01]  /*06b0*/  F2I.U32.TRUNC.NTZ R8, R8 ;  /* 0x0000000800087305 */ /* 0x000f62000020f000 */
[----:B------:R-:W-:Y:S01]  /*06c0*/  LOP3.LUT R6, R0, 0xfffffffc, RZ, 0xc0, !PT ;  /* 0xfffffffc00067812 */ /* 0x000fe200078ec0ff */
[----:B0-----:R-:W-:-:S04]  /*06d0*/  IMAD.MOV R10, RZ, RZ, -R7 ;  /* 0x000000ffff0a7224 */ /* 0x001fc800078e0a07 */
[----:B--2---:R-:W-:Y:S02]  /*06e0*/  IMAD R0, R9, R10, UR9 ;  /* 0x0000000909007e24 */ /* 0x004fe4000f8e020a */
[C---:B------:R-:W-:Y:S02]  /*06f0*/  IMAD.IADD R7, R5.reuse, 0x1, -R6 ;  /* 0x0000000105077824 */ /* 0x040fe400078e0a06 */
[----:B------:R-:W-:-:S03]  /*0700*/  IMAD.SHL.U32 R6, R5, 0x4, RZ ;  /* 0x0000000405067824 */ /* 0x000fc600078e00ff */
[----:B------:R-:W-:Y:S01]  /*0710*/  ISETP.NE.AND P2, PT, R7, R0, PT ;  /* 0x000000000700720c */ /* 0x000fe20003f45270 */
[----:B-1----:R-:W-:Y:S01]  /*0720*/  @!UP0 ULEA UR6, UR7, UR6, 0x18 ;  /* 0x0000000607068291 */ /* 0x002fe2000f8ec03f */
[----:B------:R-:W-:Y:S01]  /*0730*/  LOP3.LUT R13, R5, 0xc, R6, 0x78, !PT ;  /* 0x0000000c050d7812 */ /* 0x000fe200078e7806 */
[----:B-----5:R-:W-:Y:S01]  /*0740*/  IMAD.MOV R12, RZ, RZ, -R8 ;  /* 0x000000ffff0c7224 */ /* 0x020fe200078e0a08 */
[----:B------:R-:W0:Y:S01]  /*0750*/  LDC R7, c[0x0][0x140] ;  /* 0x00005000ff077b82 */ /* 0x000e220000000800 */
[----:B------:R-:W-:Y:S01]  /*0760*/  VOTEU.ALL UP0, P0 ;  /* 0x00000000003f7886 */ /* 0x000fe20000000000 */
[----:B------:R-:W-:Y:S01]  /*0770*/  LOP3.LUT P0, RZ, R4, 0x7, RZ, 0xc0, !PT ;  /* 0x0000000704ff7812 */ /* 0x000fe2000780c0ff */
[----:B---3--:R-:W-:Y:S01]  /*0780*/  IMAD R6, R11, R12, R2 ;  /* 0x0000000c0b067224 */ /* 0x008fe200078e0202 */
[----:B------:R1:W-:Y:S01]  /*0790*/  STL [R1+0x458], R13 ;  /* 0x0004580d01007387 */ /* 0x0003e20000100800 */
[----:B------:R-:W-:Y:S01]  /*07a0*/  IMAD.MOV.U32 R4, RZ, RZ, 0x1 ;  /* 0x00000001ff047424 */ /* 0x000fe200078e00ff */
[----:B------:R-:W-:-:S03]  /*07b0*/  ISETP.LT.U32.AND P0, PT, R13, 0x8, !P0 ;  /* 0x000000080d00780c */ /* 0x000fc60004701070 */
[----:B------:R-:W-:Y:S01]  /*07c0*/  @P2 SHF.R.S32.HI R5, RZ, 0x1f, R13 ;  /* 0x0000001fff052819 */ /* 0x000fe2000001140d */
[----:B------:R-:W2:Y:S02]  /*07d0*/  FENCE.VIEW.ASYNC.S ;  /* 0x00000000000073c6 */ /* 0x000ea40000000000 */
[----:B--2---:R1:W2:Y:S01]  /*07e0*/  @!UP0 SYNCS.EXCH.64 URZ, [UR6+0x80], UR4 ;  /* 0x00008004063f85b2 */ /* 0x0042a20008000100 */
[----:B------:R-:W-:-:S04]  /*07f0*/  @P2 LEA.HI R5, R5, R13, RZ, 0x2 ;  /* 0x0000000d05052211 */ /* 0x000fc800078f10ff */
[----:B------:R-:W-:-:S04]  /*0800*/  @P2 SHF.R.S32.HI R5, RZ, 0x2, R5 ;  /* 0x00000002ff052819 */ /* 0x000fc80000011405 */
[----:B------:R-:W-:Y:S02]  /*0810*/  @P2 ISETP.NE.AND P3, PT, R5, R6, PT ;  /* 0x000000060500220c */ /* 0x000fe40003f65270 */
[----:B------:R-:W-:Y:S02]  /*0820*/  SEL R5, RZ, 0x1, !P0 ;  /* 0x00000001ff057807 */ /* 0x000fe40004000000 */
[----:B------:R-:W-:Y:S01]  /*0830*/  @P2 SEL R4, RZ, 0x1, P3 ;  /* 0x00000001ff042807 */ /* 0x000fe20001800000 */
[----:B------:R1:W3:Y:S01]  /*0840*/  @!UP1 SYNCS.EXCH.64 URZ, [UR6+0x88], UR4 ;  /* 0x00008804063f95b2 */ /* 0x0002e20008000100 */
[----:B0-----:R-:W-:Y:S01]  /*0850*/  ISETP.EQ.U32.AND P5, PT, R7, 0x1, PT ;  /* 0x000000010700780c */ /* 0x001fe20003fa2070 */
[----:B------:R-:W-:Y:S01]  /*0860*/  NOP ;  /* 0x0000000000007918 */ /* 0x000fe20000000000 */
[----:B------:R-:W-:-:S05]  /*0870*/  LOP3.LUT R4, R4, R5, RZ, 0xc0, !PT ;  /* 0x0000000504047212 */ /* 0x000fca00078ec0ff */
[----:B------:R1:W-:Y:S06]  /*0880*/  STL [R1+0x454], R4 ;  /* 0x0004540401007387 */ /* 0x0003ec0000100800 */
[----:B--23--:R-:W-:Y:S05]  /*0890*/  @!P5 BRA `(.L_x_3) ;  /* 0x000000000008d947 */ /* 0x00cfea0003800000 */
[----:B----4-:R-:W-:Y:S01]  /*08a0*/  UCGABAR_ARV ;  /* 0x00000000000079c7 */ /* 0x010fe20008000000 */
[----:B------:R-:W-:Y:S05]  /*08b0*/  BRA `(.L_x_4) ;  /* 0x0000000000047947 */ /* 0x000fea0003800000 */
.L_x_3:
[----:B----4-:R-:W-:Y:S01]  /*08c0*/  NOP ;  /* 0x0000000000007918 */ /* 0x010fe20000000000 */
.L_x_4:
[----:B------:R-:W0:Y:S01]  /*08d0*/  LDC R3, c[0x0][0x65c] ;  /* 0x00019700ff037b82 */ /* 0x000e220000000800 */
[----:B-1----:R-:W-:Y:S02]  /*08e0*/  IMAD.U32 R4, RZ, RZ, UR9 ;  /* 0x00000009ff047e24 */ /* 0x002fe4000f8e00ff */
[----:B------:R-:W-:Y:S01]  /*08f0*/  IMAD.MOV.U32 R5, RZ, RZ, RZ ;  /* 0x000000ffff057224 */ /* 0x000fe200078e00ff */
[----:B0-----:R-:W-:-:S13]  /*0900*/  ISETP.NE.AND P4, PT, R3, 0x1, PT ;  /* 0x000000010300780c */ /* 0x001fda0003f85270 */
[----:B------:R-:W0:Y:S01]  /*0910*/  @P4 LDC R7, c[0x0][0x10] ;  /* 0x00000400ff074b82 */ /* 0x000e220000000800 */
[----:B------:R-:W-:Y:S02]  /*0920*/  @P4 IMAD.MOV.U32 R3, RZ, RZ, RZ ;  /* 0x000000ffff034224 */ /* 0x000fe400078e00ff */
[----:B------:R-:W-:-:S05]  /*0930*/  @P4 IMAD.MOV.U32 R13, RZ, RZ, RZ ;  /* 0x000000ffff0d4224 */ /* 0x000fca00078e00ff */
[----:B------:R-:W1:Y:S01]  /*0940*/  @!P4 LDC R9, c[0x0][0xc] ;  /* 0x00000300ff09cb82 */ /* 0x000e620000000800 */
[----:B0-----:R-:W-:-:S04]  /*0950*/  @P4 IMAD.WIDE.U32 R6, R7, UR9, R2 ;  /* 0x0000000907064c25 */ /* 0x001fc8000f8e0002 */
[----:B------:R-:W-:Y:S02]  /*0960*/  @P4 IMAD.MOV.U32 R10, RZ, RZ, R6 ;  /* 0x000000ffff0a4224 */ /* 0x000fe400078e0006 */
[----:B------:R-:W-:Y:S02]  /*0970*/  @P4 IMAD.IADD R15, R7, 0x1, R13 ;  /* 0x00000001070f4824 */ /* 0x000fe400078e020d */
[----:B-1----:R-:W-:-:S04]  /*0980*/  @!P4 IMAD.WIDE.U32 R4, R2, R9, R4 ;  /* 0x000000090204c225 */ /* 0x002fc800078e0004 */
[----:B------:R-:W-:Y:S02]  /*0990*/  @!P4 IMAD.MOV.U32 R10, RZ, RZ, R4 ;  /* 0x000000ffff0ac224 */ /* 0x000fe400078e0004 */
[----:B------:R-:W-:-:S03]  /*09a0*/  @!P4 IMAD.MOV.U32 R15, RZ, RZ, R5 ;  /* 0x000000ffff0fc224 */ /* 0x000fc600078e0005 */
[----:B------:R0:W-:Y:S04]  /*09b0*/  STL [R1+0x460], R10 ;  /* 0x0004600a01007387 */ /* 0x0001e80000100800 */
[----:B------:R0:W-:Y:S01]  /*09c0*/  STL [R1+0x45c], R15 ;  /* 0x00045c0f01007387 */ /* 0x0001e20000100800 */
[----:B------:R-:W-:Y:S05]  /*09d0*/  @!P5 BRA `(.L_x_5) ;  /* 0x00000000000cd947 */ /* 0x000fea0003800000 */
[----:B------:R-:W-:Y:S01]  /*09e0*/  UCGABAR_WAIT ;  /* 0x0000000000007dc7 */ /* 0x000fe20008000000 */
[----:B------:R-:W-:Y:S01]  /*09f0*/  CCTL.IVALL ;  /* 0x00000000ff00798f */ /* 0x000fe20002000000 */
[----:B------:R-:W-:Y:S05]  /*0a00*/  BRA `(.L_x_6) ;  /* 0x0000000000047947 */ /* 0x000fea0003800000 */
.L_x_5:
[----:B------:R-:W-:Y:S06]  /*0a10*/  BAR.SYNC.DEFER_BLOCKING 0x0 ;  /* 0x0000000000007b1d */ /* 0x000fec0000010000 */
.L_x_6:
[----:B------:R-:W-:Y:S05]  /*0a20*/  @!P1 BRA `(.L_x_7) ;  /* 0x0000023400049947 */ /* 0x000fea0003800000 */
[----:B------:R-:W-:-:S06]  /*0a30*/  UISETP.GT.U32.AND UP0, UPT, UR10, 0x1, UPT ;  /* 0x000000010a00788c */ /* 0x000fcc000bf04070 */
[----:B------:R-:W-:-:S13]  /*0a40*/  PLOP3.LUT P0, PT, PT, PT, UP0, 0x80, 0x0 ;  /* 0x000000000000781c */ /* 0x000fda0003f0f008 */
[----:B------:R-:W-:Y:S05]  /*0a50*/  @P0 EXIT ;  /* 0x000000000000094d */ /* 0x000fea0003800000 */
[----:B------:R-:W-:Y:S01]  /*0a60*/  IMAD.MOV.U32 R6, RZ, RZ, -0x1 ;  /* 0xffffffffff067424 */ /* 0x000fe200078e00ff */
[----:B------:R-:W-:Y:S01]  /*0a70*/  ULDC.64 UR4, c[0x0][0x650] ;  /* 0x0001940000047ab9 */ /* 0x000fe20000000a00 */
[----:B------:R-:W-:Y:S01]  /*0a80*/  IMAD.MOV.U32 R5, RZ, RZ, -0x1 ;  /* 0xffffffffff057424 */ /* 0x000fe200078e00ff */
[----:B------:R-:W-:Y:S01]  /*0a90*/  ISETP.GE.U32.AND P0, PT, R10, UR4, PT ;  /* 0x000000040a007c0c */ /* 0x000fe2000bf06070 */
[----:B------:R-:W-:Y:S01]  /*0aa0*/  UMOV UR10, 0xffffffff ;  /* 0xffffffff000a7882 */ /* 0x000fe20000000000 */
[----:B------:R1:W-:Y:S01]  /*0ab0*/  STL [R1+0x468], R6 ;  /* 0x0004680601007387 */ /* 0x0003e20000100800 */
[----:B------:R-:W-:Y:S02]  /*0ac0*/  PRMT R4, RZ, 0x7610, R4 ;  /* 0x00007610ff047816 */ /* 0x000fe40000000004 */
[----:B------:R-:W-:Y:S01]  /*0ad0*/  ISETP.GE.U32.AND.EX P0, PT, R15, UR5, PT, P0 ;  /* 0x000000050f007c0c */ /* 0x000fe2000bf06100 */
[----:B------:R1:W-:-:S12]  /*0ae0*/  STL [R1+0x464], R5 ;  /* 0x0004640501007387 */ /* 0x0003d80000100800 */
[----:B-1----:R-:W-:Y:S05]  /*0af0*/  @P0 BRA `(.L_x_8) ;  /* 0x00000004003c0947 */ /* 0x002fea0003800000 */
[----:B------:R-:W-:Y:S01]  /*0b00*/  ULDC.64 UR14, c[0x0][0x628] ;  /* 0x00018a00000e7ab9 */ /* 0x000fe20000000a00 */
[----:B------:R-:W1:Y:S01]  /*0b10*/  LDC.64 R8, c[0x0][0x620] ;  /* 0x00018800ff087b82 */ /* 0x000e620000000a00 */
[----:B------:R-:W-:Y:S01]  /*0b20*/  ISETP.NE.U32.AND P0, PT, RZ, UR14, PT ;  /* 0x0000000eff007c0c */ /* 0x000fe2000bf05070 */
[----:B------:R-:W-:Y:S01]  /*0b30*/  ULDC UR11, c[0x0][0x630] ;  /* 0x00018c00000b7ab9 */ /* 0x000fe20000000800 */
[----:B------:R-:W-:Y:S02]  /*0b40*/  R2UR UR4, R10 ;  /* 0x000000000a0472ca */ /* 0x000fe400000e0000 */
[----:B------:R-:W-:Y:S02]  /*0b50*/  ISETP.NE.AND.EX P0, PT, RZ, UR15, PT, P0 ;  /* 0x0000000fff007c0c */ /* 0x000fe4000bf05300 */
[----:B------:R-:W-:-:S11]  /*0b60*/  R2UR UR5, R15 ;  /* 0x000000000f0572ca */ /* 0x000fd600000e0000 */
[----:B------:R-:W-:Y:S05]  /*0b70*/  @!P0 BRA `(.L_x_9) ;  /* 0x0000000000308947 */ /* 0x000fea0003800000 */
[----:B------:R-:W-:Y:S01]  /*0b80*/  R2UR UR4, R10 ;  /* 0x000000000a0472ca */ /* 0x000fe200000e0000 */
[----:B------:R-:W-:Y:S01]  /*0b90*/  ULDC UR8, c[0x0][0x634] ;  /* 0x00018d0000087ab9 */ /* 0x000fe20000000800 */
[----:B------:R-:W-:-:S11]  /*0ba0*/  R2UR UR10, R15 ;  /* 0x000000000f0a72ca */ /* 0x000fd600000e0000 */
[----:B------:R-:W-:-:S04]  /*0bb0*/  UIADD3 UR8, UP0, UR4, UR8, URZ ;  /* 0x0000000804087290 */ /* 0x000fc8000ff1e03f */
[----:B------:R-:W-:-:S04]  /*0bc0*/  UIADD3.X UR10, URZ, UR10, URZ, UP0, !UPT ;  /* 0x0000000a3f0a7290 */ /* 0x000fc800087fe43f */
[----:B------:R-:W-:-:S04]  /*0bd0*/  UIMAD.WIDE.U32 UR4, UR10, UR14, URZ ;  /* 0x0000000e0a0472a5 */ /* 0x000fc8000f8e003f */
[----:B------:R-:W-:Y:S02]  /*0be0*/  UIMAD.WIDE.U32 UR6, UP0, UR8, UR15, UR4 ;  /* 0x0000000f080672a5 */ /* 0x000fe4000f800004 */
[----:B------:R-:W-:Y:S02]  /*0bf0*/  UIMAD.WIDE.U32 UR4, UR8, UR14, URZ ;  /* 0x0000000e080472a5 */ /* 0x000fe4000f8e003f */
[----:B------:R-:W-:Y:S02]  /*0c00*/  UIADD3.X UR9, URZ, URZ, URZ, UP0, !UPT ;  /* 0x0000003f3f097290 */ /* 0x000fe400087fe43f */
[----:B------:R-:W-:Y:S01]  /*0c10*/  UIADD3 URZ, UP0, UR5, UR6, URZ ;  /* 0x00000006053f7290 */ /* 0x000fe2000ff1e03f */
[----:B------:R-:W-:-:S03]  /*0c20*/  UMOV UR8, UR7 ;  /* 0x0000000700087c82 */ /* 0x000fc60008000000 */
[----:B------:R-:W-:-:S12]  /*0c30*/  UIMAD.WIDE.U32.X UR4, UR10, UR15, UR8, UP0 ;  /* 0x0000000f0a0472a5 */ /* 0x000fd800080e0408 */
.L_x_9:
[----:B------:R-:W-:Y:S01]  /*0c40*/  USHF.R.U64 UR10, UR4, UR11, UR5 ;  /* 0x0000000b040a7299 */ /* 0x000fe20008001205 */
[----:B------:R-:W2:Y:S01]  /*0c50*/  LDC.64 R20, c[0x0][0x640] ;  /* 0x00019000ff147b82 */ /* 0x000ea20000000a00 */
[----:B------:R-:W-:Y:S01]  /*0c60*/  USHF.R.U32.HI UR4, URZ, UR11, UR5 ;  /* 0x0000000b3f047299 */ /* 0x000fe20008011605 */
[----:B------:R-:W-:Y:S02]  /*0c70*/  IMAD.MOV.U32 R4, RZ, RZ, R10 ;  /* 0x000000ffff047224 */ /* 0x000fe400078e000a */
[----:B------:R-:W-:Y:S01]  /*0c80*/  IMAD R25, R11, R12, R2 ;  /* 0x0000000c0b197224 */ /* 0x000fe200078e0202 */
[----:B------:R-:W-:Y:S01]  /*0c90*/  IADD3 R3, P0, RZ, -UR10, RZ ;  /* 0x8000000aff037c10 */ /* 0x000fe2000ff1e0ff */
[----:B------:R-:W-:Y:S02]  /*0ca0*/  IMAD.MOV.U32 R11, RZ, RZ, 0x1 ;  /* 0x00000001ff0b7424 */ /* 0x000fe400078e00ff */
[----:B------:R-:W0:Y:S02]  /*0cb0*/  LDC R14, c[0x0][0x618] ;  /* 0x00018600ff0e7b82 */ /* 0x000e240000000800 */
[----:B------:R-:W-:-:S04]  /*0cc0*/  IMAD.X R5, RZ, RZ, ~UR4, P0 ;  /* 0x80000004ff057e24 */ /* 0x000fc800080e06ff */
[-C--:B-1----:R-:W-:Y:S02]  /*0cd0*/  IMAD R6, R5, R8.reuse, RZ ;  /* 0x0000000805067224 */ /* 0x082fe400078e02ff */
[----:B------:R-:W1:Y:S01]  /*0ce0*/  LDC R16, c[0x0][0x608] ;  /* 0x00018200ff107b82 */ /* 0x000e620000000800 */
[----:B------:R-:W-:Y:S02]  /*0cf0*/  IMAD.MOV.U32 R5, RZ, RZ, R15 ;  /* 0x000000ffff057224 */ /* 0x000fe400078e000f */
[----:B------:R-:W-:-:S05]  /*0d00*/  IMAD.WIDE.U32 R4, R3, R8, R4 ;  /* 0x0000000803047225 */ /* 0x000fca00078e0004 */
[----:B------:R-:W3:Y:S01]  /*0d10*/  LDC R18, c[0x0][0x658] ;  /* 0x00019600ff127b82 */ /* 0x000ee20000000800 */
[----:B------:R-:W-:Y:S01]  /*0d20*/  IMAD R3, R3, R9, R6 ;  /* 0x0000000903037224 */ /* 0x000fe200078e0206 */
[----:B--2---:R-:W-:-:S03]  /*0d30*/  ISETP.NE.U32.AND P0, PT, R20, RZ, PT ;  /* 0x000000ff1400720c */ /* 0x004fc60003f05070 */
[----:B------:R-:W-:Y:S01]  /*0d40*/  IMAD.IADD R3, R5, 0x1, R3 ;  /* 0x0000000105037824 */ /* 0x000fe200078e0203 */
[----:B------:R-:W-:Y:S01]  /*0d50*/  ISETP.NE.AND.EX P0, PT, R21, RZ, PT, P0 ;  /* 0x000000ff1500720c */ /* 0x000fe20003f05300 */
[----:B------:R-:W-:Y:S01]  /*0d60*/  IMAD.MOV.U32 R5, RZ, RZ, -0x1 ;  /* 0xffffffffff057424 */ /* 0x000fe200078e00ff */
[----:B------:R-:W2:Y:S02]  /*0d70*/  LDC R13, c[0x0][0x600] ;  /* 0x00018000ff0d7b82 */ /* 0x000ea40000000800 */
[-CC-:B0-----:R-:W-:Y:S02]  /*0d80*/  SHF.R.U64 R10, R4, R14.reuse, R3.reuse ;  /* 0x0000000e040a7219 */ /* 0x181fe40000001203 */
[----:B------:R-:W-:-:S04]  /*0d90*/  SHF.R.U32.HI R3, RZ, R14, R3 ;  /* 0x0000000eff037219 */ /* 0x000fc80000011603 */
[----:B------:R-:W0:Y:S01]  /*0da0*/  LDC R15, c[0x0][0x648] ;  /* 0x00019200ff0f7b82 */ /* 0x000e220000000800 */
[-CC-:B-1----:R-:W-:Y:S02]  /*0db0*/  SHF.R.U64 R23, R10, R16.reuse, R3.reuse ;  /* 0x000000100a177219 */ /* 0x182fe40000001203 */
[----:B------:R-:W-:-:S05]  /*0dc0*/  SHF.R.U32.HI R3, RZ, R16, R3 ;  /* 0x00000010ff037219 */ /* 0x000fca0000011603 */
[----:B------:R-:W1:Y:S01]  /*0dd0*/  LDC R17, c[0x0][0x638] ;  /* 0x00018e00ff117b82 */ /* 0x000e620000000800 */
[-C--:B---3--:R-:W-:Y:S02]  /*0de0*/  SHF.L.U32 R2, R5, R18.reuse, RZ ;  /* 0x0000001205027219 */ /* 0x088fe400000006ff */
[--C-:B------:R-:W-:Y:S02]  /*0df0*/  SHF.R.U64 R12, R23, R18, R3.reuse ;  /* 0x00000012170c7219 */ /* 0x100fe40000001203 */
[----:B------:R-:W-:Y:S02]  /*0e00*/  LOP3.LUT R8, RZ, R2, RZ, 0x33, !PT ;  /* 0x00000002ff087212 */ /* 0x000fe400078e33ff */
[----:B------:R-:W-:Y:S01]  /*0e10*/  SHF.R.U32.HI R3, RZ, R18, R3 ;  /* 0x00000012ff037219 */ /* 0x000fe20000011603 */
[----:B------:R-:W3:Y:S01]  /*0e20*/  LDC R19, c[0x0][0x610] ;  /* 0x00018400ff137b82 */ /* 0x000ee20000000800 */
[----:B------:R-:W-:Y:S01]  /*0e30*/  IMAD.MOV.U32 R2, RZ, RZ, R12 ;  /* 0x000000ffff027224 */ /* 0x000fe200078e000c */
[----:B------:R-:W-:Y:S06]  /*0e40*/  @!P0 BRA `(.L_x_10) ;  /* 0x0000000000288947 */ /* 0x000fec0003800000 */
[----:B------:R-:W4:Y:S02]  /*0e50*/  LDC R7, c[0x0][0x64c] ;  /* 0x00019300ff077b82 */ /* 0x000f240000000800 */
[----:B----4-:R-:W-:-:S05]  /*0e60*/  IADD3 R7, P0, R12, R7, RZ ;  /* 0x000000070c077210 */ /* 0x010fca0007f1e0ff */
[----:B------:R-:W-:-:S04]  /*0e70*/  IMAD.X R9, RZ, RZ, R3, P0 ;  /* 0x000000ffff097224 */ /* 0x000fc800000e0603 */
[----:B------:R-:W-:-:S04]  /*0e80*/  IMAD.WIDE.U32 R2, R9, R20, RZ ;  /* 0x0000001409027225 */ /* 0x000fc800078e00ff */
[----:B------:R-:W-:-:S04]  /*0e90*/  IMAD.WIDE.U32 R4, P0, R7, R21, R2 ;  /* 0x0000001507047225 */ /* 0x000fc80007800002 */
[----:B------:R-:W-:-:S04]  /*0ea0*/  IMAD.WIDE.U32 R2, R7, R20, RZ ;  /* 0x0000001407027225 */ /* 0x000fc800078e00ff */
[----:B------:R-:W-:Y:S01]  /*0eb0*/  IMAD.X R7, RZ, RZ, RZ, P0 ;  /* 0x000000ffff077224 */ /* 0x000fe200000e06ff */
[----:B------:R-:W-:Y:S01]  /*0ec0*/  IADD3 RZ, P0, R3, R4, RZ ;  /* 0x0000000403ff7210 */ /* 0x000fe20007f1e0ff */
[----:B------:R-:W-:-:S04]  /*0ed0*/  IMAD.MOV.U32 R6, RZ, RZ, R5 ;  /* 0x000000ffff067224 */ /* 0x000fc800078e0005 */
[----:B------:R-:W-:-:S08]  /*0ee0*/  IMAD.WIDE.U32.X R2, R9, R21, R6, P0 ;  /* 0x0000001509027225 */ /* 0x000fd000000e0406 */
.L_x_10:
[----:B0-----:R-:W-:Y:S01]  /*0ef0*/  SHF.R.U64 R4, R2, R15, R3 ;  /* 0x0000000f02047219 */ /* 0x001fe20000001203 */
[----:B--2---:R-:W-:Y:S01]  /*0f00*/  VIADD R5, R13, 0xffffffff ;  /* 0xffffffff0d057836 */ /* 0x004fe20000000000 */
[----:B------:R-:W-:Y:S02]  /*0f10*/  SHF.L.U32 R2, R11, R18, RZ ;  /* 0x000000120b027219 */ /* 0x000fe400000006ff */
[----:B------:R-:W-:Y:S01]  /*0f20*/  LOP3.LUT R3, R23, R8, RZ, 0xc0, !PT ;  /* 0x0000000817037212 */ /* 0x000fe200078ec0ff */
[----:B------:R-:W-:Y:S01]  /*0f30*/  IMAD.MOV R6, RZ, RZ, -R4 ;  /* 0x000000ffff067224 */ /* 0x000fe200078e0a04 */
[----:B------:R-:W-:Y:S02]  /*0f40*/  SEL R0, R0, R25, !P4 ;  /* 0x0000001900007207 */ /* 0x000fe40006000000 */
[----:B------:R-:W-:Y:S01]  /*0f50*/  LOP3.LUT R5, R10, R5, RZ, 0xc0, !PT ;  /* 0x000000050a057212 */ /* 0x000fe200078ec0ff */
[----:B------:R-:W-:Y:S02]  /*0f60*/  IMAD R3, R2, R4, R3 ;  /* 0x0000000402037224 */ /* 0x000fe400078e0203 */
[----:B-1----:R-:W-:-:S02]  /*0f70*/  IMAD R2, R6, R17, R12 ;  /* 0x0000001106027224 */ /* 0x002fc400078e020c */
[----:B---3--:R-:W-:Y:S02]  /*0f80*/  IMAD R0, R3, R19, R0 ;  /* 0x0000001303007224 */ /* 0x008fe400078e0200 */
[----:B------:R-:W-:Y:S02]  /*0f90*/  IMAD R3, R2, R13, R5 ;  /* 0x0000000d02037224 */ /* 0x000fe400078e0205 */
[----:B------:R-:W-:-:S03]  /*0fa0*/  IMAD.MOV.U32 R4, RZ, RZ, 0x1 ;  /* 0x00000001ff047424 */ /* 0x000fc600078e00ff */
[----:B------:R-:W-:Y:S02]  /*0fb0*/  SEL R2, R3, R0, !P4 ;  /* 0x0000000003027207 */ /* 0x000fe40006000000 */
[----:B------:R-:W-:-:S03]  /*0fc0*/  SEL R0, R0, R3, !P4 ;  /* 0x0000000300007207 */ /* 0x000fc60006000000 */
[----:B------:R1:W-:Y:S04]  /*0fd0*/  STL [R1+0x464], R2 ;  /* 0x0004640201007387 */ /* 0x0003e80000100800 */
[----:B------:R1:W-:Y:S02]  /*0fe0*/  STL [R1+0x468], R0 ;  /* 0x0004680001007387 */ /* 0x0003e40000100800 */
.L_x_8:
[----:B------:R-:W-:-:S08]  /*0ff0*/  NOP ;  /* 0x0000000000007918 */ /* 0x000fd00000000000 */
[----:B------:R-:W2:Y:S02]  /*1000*/  USETMAXREG.TRY_ALLOC.CTAPOOL UP0, 0xf0 ;  /* 0x000000f0000079c8 */ /* 0x000ea40008000600 */
[----:B--2---:R-:W-:-:S13]  /*1010*/  PLOP3.LUT P0, PT, PT, PT, UP0, 0x80, 0x0 ;  /* 0x000000000000781c */ /* 0x004fda0003f0f008 */
[----:B------:R-:W-:Y:S05]  /*1020*/  @!P0 BRA `(.L_x_8) ;  /* 0xfffffffc00f08947 */ /* 0x000fea000383ffff */
[----:B------:R-:W-:Y:S01]  /*1030*/  ULDC.64 UR4, c[0x0][0x598] ;  /* 0x0001660000047ab9 */ /* 0x000fe20000000a00 */
[----:B------:R-:W-:Y:S01]  /*1040*/  ULDC.64 UR14, c[0x0][0x208] ;  /* 0x00008200000e7ab9 */ /* 0x000fe20000000a00 */
[----:B------:R-:W-:-:S04]  /*1050*/  ISETP.NE.U32.AND P0, PT, RZ, UR4, PT ;  /* 0x00000004ff007c0c */ /* 0x000fc8000bf05070 */
[----:B------:R-:W-:-:S13]  /*1060*/  ISETP.NE.AND.EX P0, PT, RZ, UR5, PT, P0 ;  /* 0x00000005ff007c0c */ /* 0x000fda000bf05300 */
[----:B------:R-:W-:Y:S05]  /*1070*/  @!P0 BRA `(.L_x_11) ;  /* 0x0000000000208947 */ /* 0x000fea0003800000 */
[----:B-1----:R-:W1:Y:S02]  /*1080*/  LDC.64 R2, c[0x0][0x598] ;  /* 0x00016600ff027b82 */ /* 0x002e640000000a00 */
[----:B-1----:R-:W2:Y:S02]  /*1090*/  LDG.E.64 R2, desc[UR14][R2.64] ;  /* 0x0000000e02027981 */ /* 0x002ea4000c1e1b00 */
[----:B--2---:R-:W-:-:S04]  /*10a0*/  ISETP.NE.U32.AND P0, PT, R2, RZ, PT ;  /* 0x000000ff0200720c */ /* 0x004fc80003f05070 */
[----:B------:R-:W-:-:S13]  /*10b0*/  ISETP.NE.AND.EX P0, PT, R3, RZ, PT, P0 ;  /* 0x000000ff0300720c */ /* 0x000fda0003f05300 */
[----:B------:R-:W-:Y:S05]  /*10c0*/  @!P0 BRA `(.L_x_11) ;  /* 0x00000000000c8947 */ /* 0x000fea0003800000 */
[----:B------:R-:W2:Y:S02]  /*10d0*/  LD.E R2, desc[UR14][R2.64] ;  /* 0x0000000e02027980 */ /* 0x000ea4000c101900 */
[----:B--2---:R-:W-:Y:S01]  /*10e0*/  R2UR UR20, R2 ;  /* 0x00000000021472ca */ /* 0x004fe200000e0000 */
[----:B------:R-:W-:-:S14]  /*10f0*/  BRA `(.L_x_12) ;  /* 0x0000000000247947 */ /* 0x000fdc0003800000 */
.L_x_11:
[----:B------:R-:W-:Y:S02]  /*1100*/  ULDC.64 UR4, c[0x0][0x588] ;  /* 0x0001620000047ab9 */ /* 0x000fe40000000a00 */
[----:B------:R-:W-:-:S04]  /*1110*/  ISETP.NE.U32.AND P0, PT, RZ, UR4, PT ;  /* 0x00000004ff007c0c */ /* 0x000fc8000bf05070 */
[----:B------:R-:W-:-:S13]  /*1120*/  ISETP.NE.AND.EX P0, PT, RZ, UR5, PT, P0 ;  /* 0x00000005ff007c0c */ /* 0x000fda000bf05300 */
[----:B------:R-:W-:Y:S05]  /*1130*/  @!P0 BRA `(.L_x_13) ;  /* 0x0000000000108947 */ /* 0x000fea0003800000 */
[----:B-1----:R-:W1:Y:S02]  /*1140*/  LDC.64 R2, c[0x0][0x588] ;  /* 0x00016200ff027b82 */ /* 0x002e640000000a00 */
[----:B-1----:R-:W2:Y:S02]  /*1150*/  LDG.E R2, desc[UR14][R2.64] ;  /* 0x0000000e02027981 */ /* 0x002ea4000c1e1900 */
[----:B--2---:R-:W-:Y:S01]  /*1160*/  R2UR UR20, R2 ;  /* 0x00000000021472ca */ /* 0x004fe200000e0000 */
[----:B------:R-:W-:-:S14]  /*1170*/  BRA `(.L_x_12) ;  /* 0x0000000000047947 */ /* 0x000fdc0003800000 */
.L_x_13:
[----:B------:R-:W-:-:S05]  /*1180*/  ULDC UR20, c[0x0][0x580] ;  /* 0x0001600000147ab9 */ /* 0x000fca0000000800 */
.L_x_12:
[----:B------:R-:W-:Y:S02]  /*1190*/  ULDC.64 UR4, c[0x0][0x5a0] ;  /* 0x0001680000047ab9 */ /* 0x000fe40000000a00 */
        /* <DEDUP_REMOVED lines=11> */
.L_x_14:
        /* <DEDUP_REMOVED lines=8> */
.L_x_16:
[----:B------:R-:W-:-:S05]  /*12d0*/  ULDC UR21, c[0x0][0x584] ;  /* 0x0001610000157ab9 */ /* 0x000fca0000000800 */
.L_x_15:
[----:B------:R-:W-:-:S13]  /*12e0*/  LOP3.LUT P0, RZ, R4, 0xff, RZ, 0xc0, !PT ;  /* 0x000000ff04ff7812 */ /* 0x000fda000780c0ff */
[----:B------:R-:W-:Y:S05]  /*12f0*/  @!P0 EXIT ;  /* 0x000000000000894d */ /* 0x000fea0003800000 */
[----:B------:R-:W-:Y:S01]  /*1300*/  ULDC UR4, c[0x0][0x28c] ;  /* 0x0000a30000047ab9 */ /* 0x000fe20000000800 */
[----:B------:R-:W-:Y:S02]  /*1310*/  ULOP3.LUT UR22, UR13, 0x1, URZ, 0xfc, !UPT ;  /* 0x000000010d167892 */ /* 0x000fe4000f8efc3f */
[----:B------:R-:W-:-:S04]  /*1320*/  UIADD3 UR4, UR4, 0x3f, URZ ;  /* 0x0000003f04047890 */ /* 0x000fc8000fffe03f */
[----:B------:R-:W-:-:S04]  /*1330*/  USHF.R.S32.HI UR5, URZ, 0x1f, UR4 ;  /* 0x0000001f3f057899 */ /* 0x000fc80008011404 */
[----:B------:R-:W-:-:S03]  /*1340*/  ULEA.HI UR5, UR5, UR4, URZ, 0x6 ;  /* 0x0000000405057291 */ /* 0x000fc6000f8f303f */
[----:B------:R-:W-:Y:S01]  /*1350*/  UMOV UR4, URZ ;  /* 0x0000003f00047c82 */ /* 0x000fe20008000000 */
[----:B------:R-:W-:-:S03]  /*1360*/  USHF.R.S32.HI UR9, URZ, 0x6, UR5 ;  /* 0x000000063f097899 */ /* 0x000fc60008011405 */
[----:B------:R-:W-:-:S09]  /*1370*/  UMOV UR5, URZ ;  /* 0x0000003f00057c82 */ /* 0x000fd20008000000 */
.L_x_555:
[----:B------:R-:W-:Y:S01]  /*1380*/  STL [R1+0x450], RZ ;  /* 0x000450ff01007387 */ /* 0x000fe20000100800 */
[----:B--2---:R-:W2:Y:S01]  /*1390*/  S2UR UR18, SR_CgaCtaId ;  /* 0x00000000001279c3 */ /* 0x004ea20000008800 */
[----:B------:R-:W-:Y:S01]  /*13a0*/  UMOV UR17, 0x400 ;  /* 0x0000040000117882 */ /* 0x000fe20000000000 */
[----:B------:R-:W-:Y:S01]  /*13b0*/  UMOV UR6, URZ ;  /* 0x0000003f00067c82 */ /* 0x000fe20008000000 */
[----:B------:R-:W-:Y:S01]  /*13c0*/  STL [R1+0x44c], RZ ;  /* 0x00044cff01007387 */ /* 0x000fe20000100800 */
[----:B------:R-:W-:Y:S01]  /*13d0*/  UMOV UR7, URZ ;  /* 0x0000003f00077c82 */ /* 0x000fe20008000000 */
[----:B------:R-:W-:Y:S01]  /*13e0*/  UMOV UR8, URZ ;  /* 0x0000003f00087c82 */ /* 0x000fe20008000000 */
[----:B------:R-:W-:Y:S01]  /*13f0*/  UMOV UR23, UR5 ;  /* 0x0000000500177c82 */ /* 0x000fe20008000000 */
[----:B------:R-:W-:Y:S01]  /*1400*/  STL [R1+0x448], RZ ;  /* 0x000448ff01007387 */ /* 0x000fe20000100800 */
[----:B-1-3--:R-:W1:Y:S01]  /*1410*/  LDC R2, c[0x0][0x28c] ;  /* 0x0000a300ff027b82 */ /* 0x00ae620000000800 */
[----:B------:R-:W-:-:S02]  /*1420*/  CS2R R236, SRZ ;  /* 0x0000000000ec7805 */ /* 0x000fc4000001ff00 */
[----:B------:R-:W-:Y:S01]  /*1430*/  CS2R R234, SRZ ;  /* 0x0000000000ea7805 */ /* 0x000fe2000001ff00 */
[----:B------:R-:W-:Y:S01]  /*1440*/  STL [R1+0x444], RZ ;  /* 0x000444ff01007387 */ /* 0x000fe20000100800 */
[----:B------:R-:W-:Y:S02]  /*1450*/  CS2R R232, SRZ ;  /* 0x0000000000e87805 */ /* 0x000fe4000001ff00 */
[----:B------:R-:W-:Y:S02]  /*1460*/  CS2R R230, SRZ ;  /* 0x0000000000e67805 */ /* 0x000fe4000001ff00 */
[----:B------:R-:W-:Y:S01]  /*1470*/  CS2R R228, SRZ ;  /* 0x0000000000e47805 */ /* 0x000fe2000001ff00 */
[----:B------:R-:W-:Y:S01]  /*1480*/  STL [R1+0x440], RZ ;  /* 0x000440ff01007387 */ /* 0x000fe20000100800 */
[----:B------:R-:W-:Y:S02]  /*1490*/  CS2R R226, SRZ ;  /* 0x0000000000e27805 */ /* 0x000fe4000001ff00 */
        /* <DEDUP_REMOVED lines=15> */
[----:B-1----:R-:W-:Y:S02]  /*1590*/  ISETP.GE.AND P0, PT, R2, 0x1, PT ;  /* 0x000000010200780c */ /* 0x002fe40003f06270 */
        /* <DEDUP_REMOVED lines=40> */
[----:B0-----:R-:W-:-:S02]  /*1820*/  CS2R R14, SRZ ;  /* 0x00000000000e7805 */ /* 0x001fc4000001ff00 */
[----:B------:R-:W-:Y:S01]  /*1830*/  CS2R R12, SRZ ;  /* 0x00000000000c7805 */ /* 0x000fe2000001ff00 */
[----:B------:R-:W-:Y:S01]  /*1840*/  STL [R1+0x404], RZ ;  /* 0x000404ff01007387 */ /* 0x000fe20000100800 */
[----:B------:R-:W-:Y:S02]  /*1850*/  CS2R R10, SRZ ;  /* 0x00000000000a7805 */ /* 0x000fe4000001ff00 */
[----:B------:R-:W-:Y:S02]  /*1860*/  CS2R R8, SRZ ;  /* 0x0000000000087805 */ /* 0x000fe4000001ff00 */
[----:B------:R-:W-:Y:S01]  /*1870*/  CS2R R6, SRZ ;  /* 0x0000000000067805 */ /* 0x000fe2000001ff00 */
[----:B------:R-:W-:Y:S01]  /*1880*/  STL [R1+0x400], RZ ;  /* 0x000400ff01007387 */ /* 0x000fe20000100800 */
[----:B------:R-:W-:Y:S01]  /*1890*/  CS2R R4, SRZ ;  /* 0x0000000000047805 */ /* 0x000fe2000001ff00 */
[----:B------:R-:W-:Y:S01]  /*18a0*/  IMAD.MOV.U32 R3, RZ, RZ, RZ ;  /* 0x000000ffff037224 */ /* 0x000fe200078e00ff */
[----:B------:R-:W-:Y:S01]  /*18b0*/  CS2R R24, SRZ ;  /* 0x0000000000187805 */ /* 0x000fe2000001ff00 */
[----:B------:R-:W-:Y:S01]  /*18c0*/  STL [R1+0x3fc], RZ ;  /* 0x0003fcff01007387 */ /* 0x000fe20000100800 */
[----:B------:R-:W-:-:S02]  /*18d0*/  CS2R R26, SRZ ;  /* 0x00000000001a7805 */ /* 0x000fc4000001ff00 */
[----:B------:R-:W-:Y:S02]  /*18e0*/  CS2R R28, SRZ ;  /* 0x00000000001c7805 */ /* 0x000fe4000001ff00 */
[----:B------:R-:W-:Y:S01]  /*18f0*/  CS2R R30, SRZ ;  /* 0x00000000001e7805 */ /* 0x000fe2000001ff00 */
[----:B------:R-:W-:Y:S01]  /*1900*/  STL [R1+0x3f8], RZ ;  /* 0x0003f8ff01007387 */ /* 0x000fe20000100800 */
[----:B------:R-:W-:Y:S02]  /*1910*/  CS2R R32, SRZ ;  /* 0x0000000000207805 */ /* 0x000fe4000001ff00 */
[----:B------:R-:W-:Y:S02]  /*1920*/  CS2R R34, SRZ ;  /* 0x0000000000227805 */ /* 0x000fe4000001ff00 */
        /* <DEDUP_REMOVED lines=77> */
[----:B------:R-:W-:Y:S04]  /*1e00*/  STL [R1+0x3a8], RZ ;  /* 0x0003a8ff01007387 */ /* 0x000fe80000100800 */
        /* <DEDUP_REMOVED lines=106> */
[----:B------:R-:W-:Y:S04]  /*24b0*/  STL [R1], RZ ;  /* 0x000000ff01007387 */ /* 0x000fe80000100800 */
        /* <DEDUP_REMOVED lines=39> */
[----:B------:R-:W-:Y:S01]  /*2730*/  STL [R1+0xa0], RZ ;  /* 0x0000a0ff01007387 */ /* 0x000fe20000100800 */
[----:B------:R-:W0:Y:S03]  /*2740*/  S2R R0, SR_TID.X ;  /* 0x0000000000007919 */ /* 0x000e260000002100 */
        /* <DEDUP_REMOVED lines=8> */
[----:B0-----:R-:W-:-:S03]  /*27d0*/  LOP3.LUT R0, R0, 0x80, RZ, 0xc0, !PT ;  /* 0x0000008000007812 */ /* 0x001fc600078ec0ff */
[----:B------:R-:W-:Y:S01]  /*27e0*/  STL [R1+0xc4], RZ ;  /* 0x0000c4ff01007387 */ /* 0x000fe20000100800 */
[----:B------:R-:W-:-:S03]  /*27f0*/  SHF.R.U32.HI R0, RZ, 0x7, R0 ;  /* 0x00000007ff007819 */ /* 0x000fc60000011600 */
        /* <DEDUP_REMOVED lines=33> */
[----:B------:R-:W0:Y:S04]  /*2a10*/  SHFL.IDX PT, R0, R0, RZ, 0x1f ;  /* 0x00001fff00007589 */ /* 0x000e2800000e0000 */
[----:B------:R1:W-:Y:S04]  /*2a20*/  STL [R1+0x14c], RZ ;  /* 0x00014cff01007387 */ /* 0x0003e80000100800 */
[----:B------:R1:W-:Y:S04]  /*2a30*/  STL [R1+0x150], RZ ;  /* 0x000150ff01007387 */ /* 0x0003e80000100800 */
[----:B------:R1:W-:Y:S04]  /*2a40*/  STL [R1+0x154], RZ ;  /* 0x000154ff01007387 */ /* 0x0003e80000100800 */
[----:B------:R1:W-:Y:S04]  /*2a50*/  STL [R1+0x158], RZ ;  /* 0x000158ff01007387 */ /* 0x0003e80000100800 */
[----:B------:R1:W-:Y:S04]  /*2a60*/  STL [R1+0x15c], RZ ;  /* 0x00015cff01007387 */ /* 0x0003e80000100800 */
[----:B------:R1:W-:Y:S01]  /*2a70*/  STL [R1+0x160], RZ ;  /* 0x000160ff01007387 */ /* 0x0003e20000100800 */
[----:B0-----:R-:W-:Y:S01]  /*2a80*/  R2UR UR12, R0 ;  /* 0x00000000000c72ca */ /* 0x001fe200000e0000 */
[----:B------:R-:W-:-:S02]  /*2a90*/  IMAD.U32 R0, RZ, RZ, UR4 ;  /* 0x00000004ff007e24 */ /* 0x000fc4000f8e00ff */
[----:B------:R1:W-:Y:S04]  /*2aa0*/  STL [R1+0x164], RZ ;  /* 0x000164ff01007387 */ /* 0x0003e80000100800 */
[----:B------:R1:W-:Y:S04]  /*2ab0*/  STL [R1+0x168], RZ ;  /* 0x000168ff01007387 */ /* 0x0003e80000100800 */
[----:B------:R1:W-:Y:S02]  /*2ac0*/  STL [R1+0x16c], RZ ;  /* 0x00016cff01007387 */ /* 0x0003e40000100800 */
[----:B------:R-:W-:-:S02]  /*2ad0*/  ULEA.HI UR11, UR12, UR12, URZ, 0x1 ;  /* 0x0000000c0c0b7291 */ /* 0x000fc4000f8f083f */
[----:B------:R1:W-:Y:S02]  /*2ae0*/  STL [R1+0x170], RZ ;  /* 0x000170ff01007387 */ /* 0x0003e40000100800 */
[----:B------:R-:W-:Y:S02]  /*2af0*/  ULOP3.LUT UR16, UR11, 0xffffe, URZ, 0xc0, !UPT ;  /* 0x000ffffe0b107892 */ /* 0x000fe4000f8ec03f */
[----:B------:R1:W-:Y:S01]  /*2b00*/  STL [R1+0x174], RZ ;  /* 0x000174ff01007387 */ /* 0x0003e20000100800 */
[----:B--2---:R-:W-:Y:S02]  /*2b10*/  ULEA UR11, UR18, UR17, 0x18 ;  /* 0x00000011120b7291 */ /* 0x004fe4000f8ec03f */
[----:B------:R-:W-:Y:S01]  /*2b20*/  UIADD3 UR16, UR12, -UR16, URZ ;  /* 0x800000100c107290 */ /* 0x000fe2000fffe03f */
[----:B------:R1:W-:Y:S03]  /*2b30*/  STL [R1+0x178], RZ ;  /* 0x000178ff01007387 */ /* 0x0003e60000100800 */
[----:B------:R-:W-:Y:S01]  /*2b40*/  ULEA UR16, UR16, UR11, 0xc ;  /* 0x0000000b10107291 */ /* 0x000fe2000f8e603f */
[----:B------:R1:W-:Y:S03]  /*2b50*/  STL [R1+0x17c], RZ ;  /* 0x00017cff01007387 */ /* 0x0003e60000100800 */
[----:B------:R-:W-:Y:S01]  /*2b60*/  UIADD3 UR16, UR16, 0x180, URZ ;  /* 0x0000018010107890 */ /* 0x000fe2000fffe03f */
[----:B------:R1:W-:Y:S03]  /*2b70*/  STL [R1+0x180], RZ ;  /* 0x000180ff01007387 */ /* 0x0003e60000100800 */
[----:B------:R-:W-:Y:S01]  /*2b80*/  USHF.R.U32.HI UR12, URZ, 0x4, UR16 ;  /* 0x000000043f0c7899 */ /* 0x000fe20008011610 */
[----:B------:R1:W-:Y:S03]  /*2b90*/  STL [R1+0x184], RZ ;  /* 0x000184ff01007387 */ /* 0x0003e60000100800 */
[----:B------:R-:W-:Y:S01]  /*2ba0*/  ULOP3.LUT UR12, UR12, 0x3fff, URZ, 0xc0, !UPT ;  /* 0x00003fff0c0c7892 */ /* 0x000fe2000f8ec03f */
[----:B------:R1:W-:Y:S04]  /*2bb0*/  STL [R1+0x188], RZ ;  /* 0x000188ff01007387 */ /* 0x0003e80000100800 */
        /* <DEDUP_REMOVED lines=28> */
[----:B------:R1:W-:Y:S01]  /*2d80*/  STL [R1+0x1fc], RZ ;  /* 0x0001fcff01007387 */ /* 0x0003e20000100800 */
[----:B------:R-:W-:Y:S05]  /*2d90*/  @!P0 BRA `(.L_x_17) ;  /* 0x0000004000c08947 */ /* 0x000fea0003800000 */
[----:B------:R-:W-:-:S06]  /*2da0*/  UISETP.NE.AND UP0, UPT, UR22, 0x3, UPT ;  /* 0x000000031600788c */ /* 0x000fcc000bf05270 */
[----:B------:R-:W-:-:S13]  /*2db0*/  PLOP3.LUT P1, PT, PT, PT, UP0, 0x80, 0x0 ;  /* 0x000000000000781c */ /* 0x000fda0003f2f008 */
[----:B------:R-:W-:Y:S05]  /*2dc0*/  @!P1 BRA `(.L_x_18) ;  /* 0x0000000000049947 */ /* 0x000fea0003800000 */
[----:B------:R-:W-:Y:S01]  /*2dd0*/  BPT.TRAP 0x1 ;  /* 0x000000040000795c */ /* 0x000fe20000300000 */
.L_x_18:
[----:B------:R-:W-:Y:S01]  /*2de0*/  ULEA UR6, UR5, UR11, 0x3 ;  /* 0x0000000b05067291 */ /* 0x000fe2000f8e183f */
[----:B------:R-:W-:-:S05]  /*2df0*/  IMAD.U32 R0, RZ, RZ, UR4 ;  /* 0x00000004ff007e24 */ /* 0x000fca000f8e00ff */
[----:B------:R-:W-:-:S04]  /*2e00*/  SHF.L.U32 R0, R0, 0x1f, RZ ;  /* 0x0000001f00007819 */ /* 0x000fc800000006ff */
[----:B------:R0:W2:Y:S01]  /*2e10*/  SYNCS.PHASECHK.TRANS64.TRYWAIT P0, [UR6], R0 ;  /* 0x00000000ff0075a7 */ /* 0x0000a20008000146 */
[----:B------:R-:W-:Y:S05]  /*2e20*/  @!P1 BRA `(.L_x_19) ;  /* 0x0000000000049947 */ /* 0x000fea0003800000 */
[----:B------:R-:W-:Y:S01]  /*2e30*/  BPT.TRAP 0x1 ;  /* 0x000000040000795c */ /* 0x000fe20000300000 */
.L_x_19:
[----:B--2---:R-:W-:Y:S05]  /*2e40*/  @P0 BRA `(.L_x_20) ;  /* 0x0000000000080947 */ /* 0x004fea0003800000 */
[----:B------:R-:W2:Y:S02]  /*2e50*/  SYNCS.PHASECHK.TRANS64.TRYWAIT P0, [UR6], R0 ;  /* 0x00000000ff0075a7 */ /* 0x000ea40008000146 */
[----:B--2---:R-:W-:Y:S05]  /*2e60*/  @!P0 BRA `(.L_x_21) ;  /* 0x0000022800448947 */ /* 0x004fea0003800000 */
.L_x_20:
[----:B------:R-:W-:Y:S01]  /*2e70*/  UIADD3 UR6, UR11, 0x1c180, URZ ;  /* 0x0001c1800b067890 */ /* 0x000fe2000fffe03f */
[----:B------:R-:W-:Y:S01]  /*2e80*/  WARPGROUP.ARRIVE ;  /* 0x00000000000079c5 */ /* 0x000fe20000000000 */
[----:B------:R-:W-:Y:S02]  /*2e90*/  ULOP3.LUT UR7, UR12, 0x10000, URZ, 0xfc, !UPT ;  /* 0x000100000c077892 */ /* 0x000fe4000f8efc3f */
[----:B------:R-:W-:Y:S02]  /*2ea0*/  USHF.R.U32.HI UR6, URZ, 0x4, UR6 ;  /* 0x000000043f067899 */ /* 0x000fe40008011606 */
[----:B------:R-:W-:Y:S02]  /*2eb0*/  ULEA UR7, UR5, UR7, 0xa ;  /* 0x0000000705077291 */ /* 0x000fe4000f8e503f */
[----:B------:R-:W-:Y:S01]  /*2ec0*/  ULOP3.LUT UR6, UR6, 0x3fff, URZ, 0xc0, !UPT ;  /* 0x00003fff06067892 */ /* 0x000fe2000f8ec03f */
[----:B------:R-:W-:Y:S01]  /*2ed0*/  UMOV UR17, 0x80000020 ;  /* 0x8000002000117882 */ /* 0x000fe20000000000 */
[----:B------:R-:W-:-:S02]  /*2ee0*/  UMOV UR19, 0x80000020 ;  /* 0x8000002000137882 */ /* 0x000fc40000000000 */
[----:B------:R-:W-:Y:S01]  /*2ef0*/  ULOP3.LUT UR6, UR6, 0x10000, URZ, 0xfc, !UPT ;  /* 0x0001000006067892 */ /* 0x000fe2000f8efc3f */
[----:B------:R-:W-:-:S03]  /*2f00*/  UMOV UR16, UR7 ;  /* 0x0000000700107c82 */ /* 0x000fc60008000000 */
[----:B------:R-:W-:-:S03]  /*2f10*/  ULEA UR8, UR5, UR6, 0xa ;  /* 0x0000000605087291 */ /* 0x000fc6000f8e503f */
[----:B------:R-:W-:-:S04]  /*2f20*/  UMOV UR6, 0x2 ;  /* 0x0000000200067882 */ /* 0x000fc80000000000 */
[----:B------:R-:W-:Y:S02]  /*2f30*/  UMOV UR18, UR8 ;  /* 0x0000000800127c82 */ /* 0x000fe40008000000 */
[----:B------:R-:W-:Y:S01]  /*2f40*/  QGMMA.64x256x32.F32.E4M3.E4M3 R24, gdesc[UR16], RZ, !UPT, gsb0 ;  /* 0x03e00000101879f3 */ /* 0x000fe2000c0008ff */
[----:B------:R-:W-:Y:S01]  /*2f50*/  UIADD3 UR16, UR7, 0x200, URZ ;  /* 0x0000020007107890 */ /* 0x000fe2000fffe03f */
[----:B------:R-:W-:Y:S01]  /*2f60*/  UMOV UR17, 0x80000020 ;  /* 0x8000002000117882 */ /* 0x000fe20000000000 */
[----:B------:R-:W-:Y:S02]  /*2f70*/  WARPGROUP.DEPBAR.LE gsb0, 0x0 ;  /* 0x00008000000079c5 */ /* 0x000fe40000010000 */
[----:B------:R-:W-:Y:S04]  /*2f80*/  STL.64 [R1], R24 ;  /* 0x0000001801007387 */ /* 0x000fe80000100a00 */
[----:B------:R-:W-:Y:S04]  /*2f90*/  STL.64 [R1+0x8], R26 ;  /* 0x0000081a01007387 */ /* 0x000fe80000100a00 */
        /* <DEDUP_REMOVED lines=61> */
[----:B------:R3:W-:Y:S02]  /*3370*/  STL.64 [R1+0x1f8], R150 ;  /* 0x0001f89601007387 */ /* 0x0007e40000100a00 */
[----:B---3--:R-:W-:-:S06]  /*3380*/  WARPGROUP.ARRIVE ;  /* 0x00000000000079c5 */ /* 0x008fcc0000000000 */
[----:B------:R-:W-:Y:S03]  /*3390*/  QGMMA.64x256x32.F32.E4M3.E4M3 R24, gdesc[UR16], RZ, !UPT, gsb0 ;  /* 0x03e00000101879f3 */ /* 0x000fe6000c0008ff */
[----:B------:R-:W-:Y:S02]  /*33a0*/  WARPGROUP.DEPBAR.LE gsb0, 0x0 ;  /* 0x00008000000079c5 */ /* 0x000fe40000010000 */
        /* <DEDUP_REMOVED lines=21> */
[----:B------:R3:W-:Y:S04]  /*3500*/  STL.64 [R1+0x478], R108 ;  /* 0x0004786c01007387 */ /* 0x0007e80000100a00 */
        /* <DEDUP_REMOVED lines=70> */
[----:B---3--:R-:W3:Y:S04]  /*3970*/  LDL.LU.64 R108, [R1] ;  /* 0x00000000016c7983 */ /* 0x008ee80000300a00 */
[----:B------:R-:W3:Y:S04]  /*3980*/  LDL.LU.64 R110, [R1+0x8] ;  /* 0x00000800016e7983 */ /* 0x000ee80000300a00 */
        /* <DEDUP_REMOVED lines=61> */
[----:B------:R-:W3:Y:S01]  /*3d60*/  LDL.LU.64 R234, [R1+0x1f8] ;  /* 0x0001f80001ea7983 */ /* 0x000ee20000300a00 */
[----:B------:R-:W-:-:S02]  /*3d70*/  UIADD3 UR16, UR7, 0x2, URZ ;  /* 0x0000000207107890 */ /* 0x000fc4000fffe03f */
[----:B------:R-:W-:Y:S01]  /*3d80*/  UIADD3 UR18, UR8, 0x2, URZ ;  /* 0x0000000208127890 */ /* 0x000fe2000fffe03f */
[----:B------:R-:W-:Y:S01]  /*3d90*/  STL [R1+0x338], RZ ;  /* 0x000338ff01007387 */ /* 0x000fe20000100800 */
[----:B------:R-:W-:Y:S01]  /*3da0*/  UMOV UR17, 0x80000020 ;  /* 0x8000002000117882 */ /* 0x000fe20000000000 */
[----:B------:R-:W-:Y:S02]  /*3db0*/  UMOV UR19, 0x80000020 ;  /* 0x8000002000137882 */ /* 0x000fe40000000000 */
        /* <DEDUP_REMOVED lines=25> */
[----:B---3--:R-:W-:-:S06]  /*3f50*/  WARPGROUP.ARRIVE ;  /* 0x00000000000079c5 */ /* 0x008fcc0000000000 */
[----:B------:R-:W-:Y:S03]  /*3f60*/  QGMMA.64x256x32.F32.E4M3.E4M3 R108, gdesc[UR16], R108, gsb0 ;  /* 0x03e00000106c79f3 */ /* 0x000fe6000800086c */
[----:B------:R-:W-:Y:S02]  /*3f70*/  WARPGROUP.DEPBAR.LE gsb0, 0x0 ;  /* 0x00008000000079c5 */ /* 0x000fe40000010000 */
[----:B------:R-:W-:Y:S01]  /*3f80*/  STL.64 [R1], R108 ;  /* 0x0000006c01007387 */ /* 0x000fe20000100a00 */
[----:B------:R-:W-:Y:S01]  /*3f90*/  UIADD3 UR16, UR7, 0x202, URZ ;  /* 0x0000020207107890 */ /* 0x000fe2000fffe03f */
[----:B------:R-:W-:Y:S02]  /*3fa0*/  IMAD.MOV.U32 R2, RZ, RZ, R234 ;  /* 0x000000ffff027224 */ /* 0x000fe400078e00ea */
[----:B------:R-:W-:Y:S01]  /*3fb0*/  STL.64 [R1+0x8], R110 ;  /* 0x0000086e01007387 */ /* 0x000fe20000100a00 */
[----:B------:R-:W-:Y:S01]  /*3fc0*/  UMOV UR17, 0x80000020 ;  /* 0x8000002000117882 */ /* 0x000fe20000000000 */
[----:B------:R-:W-:Y:S01]  /*3fd0*/  ULDC UR7, c[0x0][0x50c] ;  /* 0x0001430000077ab9 */ /* 0x000fe20000000800 */
[----:B0-2---:R-:W-:Y:S01]  /*3fe0*/  IMAD.MOV.U32 R0, RZ, RZ, R235 ;  /* 0x000000ffff007224 */ /* 0x005fe200078e00eb */
        /* <DEDUP_REMOVED lines=62> */
[----:B0-----:R-:W3:Y:S04]  /*43d0*/  LDL.LU.64 R150, [R1+0x520] ;  /* 0x0005200001967983 */ /* 0x001ee80000300a00 */
        /* <DEDUP_REMOVED lines=21> */
[----:B------:R-:W-:Y:S01]  /*4530*/  UISETP.NE.AND UP0, UPT, UR7, 0x2, UPT ;  /* 0x000000020700788c */ /* 0x000fe2000bf05270 */
[----:B------:R-:W-:-:S02]  /*4540*/  CS2R R236, SRZ ;  /* 0x0000000000ec7805 */ /* 0x000fc4000001ff00 */
[----:B--2---:R-:W-:Y:S01]  /*4550*/  CS2R R234, SRZ ;  /* 0x0000000000ea7805 */ /* 0x004fe2000001ff00 */
[----:B------:R0:W-:Y:S01]  /*4560*/  STL [R1+0x2d0], RZ ;  /* 0x0002d0ff01007387 */ /* 0x0001e20000100800 */
[----:B------:R-:W-:Y:S01]  /*4570*/  USEL UR7, URZ, 0x1, UP0 ;  /* 0x000000013f077887 */ /* 0x000fe20008000000 */
[----:B------:R-:W-:Y:S02]  /*4580*/  CS2R R232, SRZ ;  /* 0x0000000000e87805 */ /* 0x000fe4000001ff00 */
[----:B------:R-:W-:Y:S01]  /*4590*/  CS2R R230, SRZ ;  /* 0x0000000000e67805 */ /* 0x000fe2000001ff00 */
[----:B------:R0:W-:Y:S01]  /*45a0*/  STL [R1+0x2cc], RZ ;  /* 0x0002ccff01007387 */ /* 0x0001e20000100800 */
[----:B------:R-:W-:Y:S02]  /*45b0*/  CS2R R228, SRZ ;  /* 0x0000000000e47805 */ /* 0x000fe4000001ff00 */
[----:B------:R-:W-:Y:S02]  /*45c0*/  CS2R R226, SRZ ;  /* 0x0000000000e27805 */ /* 0x000fe4000001ff00 */
[----:B------:R-:W-:Y:S01]  /*45d0*/  ISETP.NE.AND P0, PT, RZ, UR7, PT ;  /* 0x00000007ff007c0c */ /* 0x000fe2000bf05270 */
[----:B------:R0:W-:Y:S01]  /*45e0*/  STL [R1+0x2c8], RZ ;  /* 0x0002c8ff01007387 */ /* 0x0001e20000100800 */
[----:B------:R-:W-:-:S02]  /*45f0*/  CS2R R224, SRZ ;  /* 0x0000000000e07805 */ /* 0x000fc4000001ff00 */
[----:B------:R-:W-:Y:S02]  /*4600*/  CS2R R222, SRZ ;  /* 0x0000000000de7805 */ /* 0x000fe4000001ff00 */
[----:B------:R-:W-:Y:S01]  /*4610*/  CS2R R220, SRZ ;  /* 0x0000000000dc7805 */ /* 0x000fe2000001ff00 */
[----:B------:R0:W-:Y:S01]  /*4620*/  STL [R1+0x2c4], RZ ;  /* 0x0002c4ff01007387 */ /* 0x0001e20000100800 */
[----:B------:R-:W-:Y:S02]  /*4630*/  CS2R R218, SRZ ;  /* 0x0000000000da7805 */ /* 0x000fe4000001ff00 */
[----:B------:R-:W-:Y:S02]  /*4640*/  CS2R R216, SRZ ;  /* 0x0000000000d87805 */ /* 0x000fe4000001ff00 */
[----:B------:R-:W-:Y:S01]  /*4650*/  CS2R R214, SRZ ;  /* 0x0000000000d67805 */ /* 0x000fe2000001ff00 */
        /* <DEDUP_REMOVED lines=54> */
[----:B------:R-:W-:Y:S01]  /*49c0*/  CS2R R4, SRZ ;  /* 0x0000000000047805 */ /* 0x000fe2000001ff00 */
[----:B------:R-:W-:Y:S01]  /*49d0*/  IMAD.MOV.U32 R3, RZ, RZ, RZ ;  /* 0x000000ffff037224 */ /* 0x000fe200078e00ff */
        /* <DEDUP_REMOVED lines=35> */
[----:B---3--:R-:W-:-:S06]  /*4c10*/  WARPGROUP.ARRIVE ;  /* 0x00000000000079c5 */ /* 0x008fcc0000000000 */
[----:B------:R-:W-:Y:S03]  /*4c20*/  QGMMA.64x256x32.F32.E4M3.E4M3 R24, gdesc[UR16], R24, gsb0 ;  /* 0x03e00000101879f3 */ /* 0x000fe60008000818 */
[----:B------:R-:W-:Y:S02]  /*4c30*/  WARPGROUP.DEPBAR.LE gsb0, 0x0 ;  /* 0x00008000000079c5 */ /* 0x000fe40000010000 */
[----:B0-----:R-:W-:Y:S05]  /*4c40*/  @!P0 BRA `(.L_x_22) ;  /* 0x0000002000f88947 */ /* 0x001fea0003800000 */
[----:B------:R-:W2:Y:S04]  /*4c50*/  LDL R3, [R1] ;  /* 0x0000000001037983 */ /* 0x000ea80000100800 */
[----:B------:R-:W3:Y:S04]  /*4c60*/  LDL R4, [R1+0x4] ;  /* 0x0000040001047983 */ /* 0x000ee80000100800 */
[----:B------:R-:W4:Y:S04]  /*4c70*/  LDL R5, [R1+0x8] ;  /* 0x0000080001057983 */ /* 0x000f280000100800 */
[----:B------:R-:W5:Y:S04]  /*4c80*/  LDL R6, [R1+0xc] ;  /* 0x00000c0001067983 */ /* 0x000f680000100800 */
        /* <DEDUP_REMOVED lines=101> */
[----:B------:R0:W-:Y:S04]  /*52e0*/  STL [R1+0x4c4], R131 ;  /* 0x0004c48301007387 */ /* 0x0001e80000100800 */
[----:B0-----:R-:W5:Y:S04]  /*52f0*/  LDL R131, [R1+0x1a4] ;  /* 0x0001a40001837983 */ /* 0x001f680000100800 */
        /* <DEDUP_REMOVED lines=39> */
[----:B0-----:R-:W5:Y:S01]  /*5570*/  LDL R151, [R1+0x1f4] ;  /* 0x0001f40001977983 */ /* 0x001f620000100800 */
[----:B------:R-:W-:-:S01]  /*5580*/  FADD R2, RZ, R2 ;  /* 0x00000002ff027221 */ /* 0x000fc20000000000 */
[----:B------:R-:W-:Y:S01]  /*5590*/  FADD R0, RZ, R0 ;  /* 0x00000000ff007221 */ /* 0x000fe20000000000 */
[----:B--2---:R-:W-:-:S01]  /*55a0*/  FADD R3, RZ, R3 ;  /* 0x00000003ff037221 */ /* 0x004fc20000000000 */
[----:B---3--:R-:W-:Y:S01]  /*55b0*/  FADD R4, RZ, R4 ;  /* 0x00000004ff047221 */ /* 0x008fe20000000000 */
[----:B----4-:R-:W-:-:S01]  /*55c0*/  FADD R5, RZ, R5 ;  /* 0x00000005ff057221 */ /* 0x010fc20000000000 */
[----:B-----5:R-:W-:Y:S01]  /*55d0*/  FADD R6, RZ, R6 ;  /* 0x00000006ff067221 */ /* 0x020fe20000000000 */
[----:B------:R-:W-:-:S01]  /*55e0*/  FADD R7, RZ, R7 ;  /* 0x00000007ff077221 */ /* 0x000fc20000000000 */
[----:B------:R-:W-:Y:S01]  /*55f0*/  FADD R8, RZ, R8 ;  /* 0x00000008ff087221 */ /* 0x000fe20000000000 */
        /* <DEDUP_REMOVED lines=13> */
[----:B------:R-:W2:Y:S01]  /*56d0*/  LDL.LU R131, [R1+0x4c4] ;  /* 0x0004c40001837983 */ /* 0x000ea20000300800 */
        /* <DEDUP_REMOVED lines=13> */
[----:B------:R-:W3:Y:S01]  /*57b0*/  LDL.LU R132, [R1+0x4c0] ;  /* 0x0004c00001847983 */ /* 0x000ee20000300800 */
        /* <DEDUP_REMOVED lines=16> */
[----:B------:R0:W-:Y:S01]  /*58c0*/  STL [R1+0x200], R133 ;  /* 0x0002008501007387 */ /* 0x0001e20000100800 */
        /* <DEDUP_REMOVED lines=9> */
[----:B0-----:R-:W4:Y:S01]  /*5960*/  LDL.LU R133, [R1+0x4bc] ;  /* 0x0004bc0001857983 */ /* 0x001f220000300800 */
[----:B------:R-:W-:-:S01]  /*5970*/  FADD R184, RZ, R184 ;  /* 0x000000b8ffb87221 */ /* 0x000fc20000000000 */
[----:B------:R-:W-:Y:S01]  /*5980*/  FADD R185, RZ, R185 ;  /* 0x000000b9ffb97221 */ /* 0x000fe20000000000 */
[----:B------:R-:W-:-:S01]  /*5990*/  FADD R186, RZ, R186 ;  /* 0x000000baffba7221 */ /* 0x000fc20000000000 */
        /* <DEDUP_REMOVED lines=10> */
[----:B0-----:R-:W5:Y:S01]  /*5a40*/  LDL.LU R134, [R1+0x4b8] ;  /* 0x0004b80001867983 */ /* 0x001f620000300800 */
        /* <DEDUP_REMOVED lines=52> */
[----:B0-----:R-:W5:Y:S04]  /*5d90*/  LDL.LU R138, [R1+0x4a8] ;  /* 0x0004a800018a7983 */ /* 0x001f680000300800 */
[----:B------:R0:W-:Y:S01]  /*5da0*/  STL [R1+0x218], R139 ;  /* 0x0002188b01007387 */ /* 0x0001e20000100800 */
[----:B------:R-:W-:-:S03]  /*5db0*/  FADD R140, RZ, R140 ;  /* 0x0000008cff8c7221 */ /* 0x000fc60000000000 */
        /* <DEDUP_REMOVED lines=34> */
[----:B------:R0:W-:Y:S04]  /*5fe0*/  STL [R1+0x248], R151 ;  /* 0x0002489701007387 */ /* 0x0001e80000100800 */
[----:B0-----:R-:W5:Y:S04]  /*5ff0*/  LDL.LU R151, [R1+0x474] ;  /* 0x0004740001977983 */ /* 0x001f680000300800 */
[----:B------:R0:W-:Y:S04]  /*6000*/  STL [R1+0x24c], R2 ;  /* 0x00024c0201007387 */ /* 0x0001e80000100800 */
[----:B------:R1:W-:Y:S01]  /*6010*/  STL [R1+0x250], R0 ;  /* 0x0002500001007387 */ /* 0x0003e20000100800 */
[----:B0-----:R-:W-:-:S01]  /*6020*/  FADD R2, RZ, R24 ;  /* 0x00000018ff027221 */ /* 0x001fc20000000000 */
[----:B-1----:R-:W-:-:S04]  /*6030*/  FADD R0, RZ, R25 ;  /* 0x00000019ff007221 */ /* 0x002fc80000000000 */
        /* <DEDUP_REMOVED lines=211> */
[----:B--2---:R-:W-:-:S04]  /*6d70*/  FADD R0, RZ, R131 ;  /* 0x00000083ff007221 */ /* 0x004fc80000000000 */
[----:B------:R3:W-:Y:S04]  /*6d80*/  STL [R1+0x3fc], R2 ;  /* 0x0003fc0201007387 */ /* 0x0007e80000100800 */
[----:B------:R4:W-:Y:S01]  /*6d90*/  STL [R1+0x400], R0 ;  /* 0x0004000001007387 */ /* 0x0009e20000100800 */
[----:B---3--:R-:W-:-:S01]  /*6da0*/  FADD R2, RZ, R132 ;  /* 0x00000084ff027221 */ /* 0x008fc20000000000 */
[----:B----4-:R-:W-:-:S04]  /*6db0*/  FADD R0, RZ, R133 ;  /* 0x00000085ff007221 */ /* 0x010fc80000000000 */
[----:B------:R5:W-:Y:S04]  /*6dc0*/  STL [R1+0x404], R2 ;  /* 0x0004040201007387 */ /* 0x000be80000100800 */
[----:B------:R0:W-:Y:S01]  /*6dd0*/  STL [R1+0x408], R0 ;  /* 0x0004080001007387 */ /* 0x0001e20000100800 */
[----:B-----5:R-:W-:-:S01]  /*6de0*/  FADD R2, RZ, R134 ;  /* 0x00000086ff027221 */ /* 0x020fc20000000000 */
[----:B0-----:R-:W-:-:S04]  /*6df0*/  FADD R0, RZ, R135 ;  /* 0x00000087ff007221 */ /* 0x001fc80000000000 */
        /* <DEDUP_REMOVED lines=34> */
[----:B------:R-:W-:-:S05]  /*7020*/  UMOV UR6, URZ ;  /* 0x0000003f00067c82 */ /* 0x000fca0008000000 */
.L_x_22:
[----:B------:R-:W-:-:S04]  /*7030*/  UIADD3 UR23, UR5, 0x1, URZ ;  /* 0x0000000105177890 */ /* 0x000fc8000fffe03f */
[----:B------:R-:W-:-:S04]  /*7040*/  UISETP.NE.AND UP0, UPT, UR23, 0x7, UPT ;  /* 0x000000071700788c */ /* 0x000fc8000bf05270 */
[----:B------:R-:W-:Y:S02]  /*7050*/  USEL UR8, URZ, 0x1, UP0 ;  /* 0x000000013f087887 */ /* 0x000fe40008000000 */
[----:B------:R-:W-:Y:S02]  /*7060*/  USEL UR23, UR23, URZ, UP0 ;  /* 0x0000003f17177287 */ /* 0x000fe40008000000 */
[----:B------:R-:W-:-:S06]  /*7070*/  ULOP3.LUT UR8, UR4, UR8, URZ, 0x3c, !UPT ;  /* 0x0000000804087292 */ /* 0x000fcc000f8e3c3f */
[----:B0-----:R-:W-:Y:S01]  /*7080*/  IMAD.U32 R0, RZ, RZ, UR8 ;  /* 0x00000008ff007e24 */ /* 0x001fe2000f8e00ff */
[----:B------:R-:W-:-:S06]  /*7090*/  UMOV UR8, 0x1 ;  /* 0x0000000100087882 */ /* 0x000fcc0000000000 */
.L_x_17:
[----:B------:R-:W-:-:S04]  /*70a0*/  UISETP.LT.AND UP0, UPT, UR9, 0x1, UPT ;  /* 0x000000010900788c */ /* 0x000fc8000bf01270 */
[----:B------:R-:W-:-:S04]  /*70b0*/  USEL UR16, UR9, 0x1, UP0 ;  /* 0x0000000109107887 */ /* 0x000fc80008000000 */
[----:B------:R-:W-:-:S04]  /*70c0*/  UIADD3 UR16, UR9, -UR16, URZ ;  /* 0x8000001009107290 */ /* 0x000fc8000fffe03f */
[----:B------:R-:W-:-:S06]  /*70d0*/  UISETP.GE.AND UP0, UPT, UR16, 0x1, UPT ;  /* 0x000000011000788c */ /* 0x000fcc000bf06270 */
[----:B------:R-:W-:-:S13]  /*70e0*/  PLOP3.LUT P0, PT, PT, PT, UP0, 0x80, 0x0 ;  /* 0x000000000000781c */ /* 0x000fda0003f0f008 */
[----:B------:R-:W-:Y:S05]  /*70f0*/  @!P0 BRA `(.L_x_23) ;  /* 0x0000006000688947 */ /* 0x000fea0003800000 */
[----:B------:R-:W-:Y:S01]  /*7100*/  UMOV UR24, UR16 ;  /* 0x0000001000187c82 */ /* 0x000fe20008000000 */
[----:B------:R-:W-:Y:S01]  /*7110*/  UMOV UR25, UR5 ;  /* 0x0000000500197c82 */ /* 0x000fe20008000000 */
[----:B------:R-:W-:-:S05]  /*7120*/  ULDC UR26, c[0x0][0x50c] ;  /* 0x00014300001a7ab9 */ /* 0x000fca0000000800 */
.L_x_31:
[----:B------:R-:W-:-:S06]  /*7130*/  UISETP.NE.AND UP0, UPT, UR22, 0x3, UPT ;  /* 0x000000031600788c */ /* 0x000fcc000bf05270 */
[----:B------:R-:W-:-:S13]  /*7140*/  PLOP3.LUT P1, PT, PT, PT, UP0, 0x80, 0x0 ;  /* 0x000000000000781c */ /* 0x000fda0003f2f008 */
[----:B------:R-:W-:Y:S05]  /*7150*/  @!P1 BRA `(.L_x_24) ;  /* 0x0000000000049947 */ /* 0x000fea0003800000 */
[----:B------:R-:W-:Y:S01]  /*7160*/  BPT.TRAP 0x1 ;  /* 0x000000040000795c */ /* 0x000fe20000300000 */
.L_x_24:
[----:B------:R-:W0:Y:S01]  /*7170*/  S2UR UR16, SR_CgaCtaId ;  /* 0x00000000001079c3 */ /* 0x000e220000008800 */
[----:B------:R-:W-:Y:S01]  /*7180*/  UMOV UR11, 0x400 ;  /* 0x00000400000b7882 */ /* 0x000fe20000000000 */
[----:B------:R-:W-:Y:S01]  /*7190*/  SHF.L.U32 R2, R0, 0x1f, RZ ;  /* 0x0000001f00027819 */ /* 0x000fe200000006ff */
[----:B0-----:R-:W-:-:S04]  /*71a0*/  ULEA UR11, UR16, UR11, 0x18 ;  /* 0x0000000b100b7291 */ /* 0x001fc8000f8ec03f */
[----:B------:R-:W-:-:S09]  /*71b0*/  ULEA UR16, UR23, UR11, 0x3 ;  /* 0x0000000b17107291 */ /* 0x000fd2000f8e183f */
[----:B------:R0:W2:Y:S01]  /*71c0*/  SYNCS.PHASECHK.TRANS64.TRYWAIT P0, [UR16], R2 ;  /* 0x00000002ff0075a7 */ /* 0x0000a20008000150 */
[----:B------:R-:W-:Y:S05]  /*71d0*/  @!P1 BRA `(.L_x_25) ;  /* 0x0000000000049947 */ /* 0x000fea0003800000 */
[----:B------:R-:W-:Y:S01]  /*71e0*/  BPT.TRAP 0x1 ;  /* 0x000000040000795c */ /* 0x000fe20000300000 */
.L_x_25:
[----:B--2---:R-:W-:Y:S05]  /*71f0*/  @P0 BRA `(.L_x_26) ;  /* 0x0000000000080947 */ /* 0x004fea0003800000 */
[----:B------:R-:W2:Y:S02]  /*7200*/  SYNCS.PHASECHK.TRANS64.TRYWAIT P0, [UR16], R2 ;  /* 0x00000002ff0075a7 */ /* 0x000ea40008000150 */
[----:B--2---:R-:W-:Y:S05]  /*7210*/  @!P0 BRA `(.L_x_27) ;  /* 0x000001e400708947 */ /* 0x004fea0003800000 */
.L_x_26:
        /* <DEDUP_REMOVED lines=64> */
[----:B--2---:R-:W2:Y:S04]  /*7620*/  LDL.LU.64 R108, [R1] ;  /* 0x00000000016c7983 */ /* 0x004ea80000300a00 */
[----:B------:R-:W2:Y:S04]  /*7630*/  LDL.LU.64 R110, [R1+0x8] ;  /* 0x00000800016e7983 */ /* 0x000ea80000300a00 */
        /* <DEDUP_REMOVED lines=61> */
[----:B------:R-:W2:Y:S01]  /*7a10*/  LDL.LU.64 R234, [R1+0x1f8] ;  /* 0x0001f80001ea7983 */ /* 0x000ea20000300a00 */
[----:B------:R-:W-:-:S02]  /*7a20*/  UIADD3 UR16, UR11, 0x1c180, URZ ;  /* 0x0001c1800b107890 */ /* 0x000fc4000fffe03f */
[----:B------:R-:W-:Y:S02]  /*7a30*/  UISETP.NE.AND UP0, UPT, UR7, URZ, UPT ;  /* 0x0000003f0700728c */ /* 0x000fe4000bf05270 */
[----:B------:R-:W-:Y:S02]  /*7a40*/  USHF.R.U32.HI UR16, URZ, 0x4, UR16 ;  /* 0x000000043f107899 */ /* 0x000fe40008011610 */
[----:B------:R-:W-:Y:S02]  /*7a50*/  USEL UR8, UR8, URZ, !UP0 ;  /* 0x0000003f08087287 */ /* 0x000fe4000c000000 */
[----:B------:R-:W-:Y:S02]  /*7a60*/  ULOP3.LUT UR16, UR16, 0x3fff, URZ, 0xc0, !UPT ;  /* 0x00003fff10107892 */ /* 0x000fe4000f8ec03f */
[----:B------:R-:W-:Y:S02]  /*7a70*/  UISETP.NE.U32.AND UP0, UPT, UR8, URZ, UPT ;  /* 0x0000003f0800728c */ /* 0x000fe4000bf05070 */
[----:B------:R-:W-:-:S02]  /*7a80*/  ULOP3.LUT UR7, UR12, 0x10000, URZ, 0xfc, !UPT ;  /* 0x000100000c077892 */ /* 0x000fc4000f8efc3f */
[----:B------:R-:W-:Y:S02]  /*7a90*/  ULOP3.LUT UR8, UR16, 0x10000, URZ, 0xfc, !UPT ;  /* 0x0001000010087892 */ /* 0x000fe4000f8efc3f */
[----:B------:R-:W-:Y:S02]  /*7aa0*/  ULEA UR7, UR23, UR7, 0xa ;  /* 0x0000000717077291 */ /* 0x000fe4000f8e503f */
[----:B------:R-:W-:Y:S01]  /*7ab0*/  ULEA UR8, UR23, UR8, 0xa ;  /* 0x0000000817087291 */ /* 0x000fe2000f8e503f */
[----:B------:R-:W-:Y:S01]  /*7ac0*/  UMOV UR17, 0x80000020 ;  /* 0x8000002000117882 */ /* 0x000fe20000000000 */
[----:B------:R-:W-:-:S03]  /*7ad0*/  UMOV UR19, 0x80000020 ;  /* 0x8000002000137882 */ /* 0x000fc60000000000 */
[----:B------:R-:W-:Y:S02]  /*7ae0*/  UMOV UR16, UR7 ;  /* 0x0000000700107c82 */ /* 0x000fe40008000000 */
[----:B------:R-:W-:Y:S01]  /*7af0*/  UMOV UR18, UR8 ;  /* 0x0000000800127c82 */ /* 0x000fe20008000000 */
[----:B--2---:R-:W-:-:S06]  /*7b00*/  WARPGROUP.ARRIVE ;  /* 0x00000000000079c5 */ /* 0x004fcc0000000000 */
[----:B------:R-:W-:Y:S03]  /*7b10*/  QGMMA.64x256x32.F32.E4M3.E4M3 R108, gdesc[UR16], R108, UP0, gsb0 ;  /* 0x03e00000106c79f3 */ /* 0x000fe6000b80086c */
        /* <DEDUP_REMOVED lines=65> */
[----:B--2---:R-:W2:Y:S04]  /*7f30*/  LDL.LU.64 R234, [R1+0x870] ;  /* 0x0008700001ea7983 */ /* 0x004ea80000300a00 */
[----:B------:R-:W3:Y:S04]  /*7f40*/  LDL.LU.64 R232, [R1+0x868] ;  /* 0x0008680001e87983 */ /* 0x000ee80000300a00 */
[----:B------:R-:W4:Y:S04]  /*7f50*/  LDL.LU.64 R230, [R1+0x860] ;  /* 0x0008600001e67983 */ /* 0x000f280000300a00 */
        /* <DEDUP_REMOVED lines=60> */
[----:B------:R-:W4:Y:S01]  /*8320*/  LDL.LU.64 R108, [R1+0x678] ;  /* 0x00067800016c7983 */ /* 0x000f220000300a00 */
[----:B------:R-:W-:Y:S01]  /*8330*/  UIADD3 UR16, UR7, 0x200, URZ ;  /* 0x0000020007107890 */ /* 0x000fe2000fffe03f */
[----:B------:R-:W-:-:S02]  /*8340*/  UMOV UR17, 0x80000020 ;  /* 0x8000002000117882 */ /* 0x000fc40000000000 */
[----:B--2---:R-:W-:Y:S04]  /*8350*/  STL.64 [R1+0x670], R234 ;  /* 0x000670ea01007387 */ /* 0x004fe80000100a00 */
[----:B---3--:R-:W-:Y:S04]  /*8360*/  STL.64 [R1+0x668], R232 ;  /* 0x000668e801007387 */ /* 0x008fe80000100a00 */
[----:B----4-:R-:W-:Y:S04]  /*8370*/  STL.64 [R1+0x660], R230 ;  /* 0x000660e601007387 */ /* 0x010fe80000100a00 */
        /* <DEDUP_REMOVED lines=38> */
[----:B------:R-:W-:Y:S01]  /*85e0*/  STL.64 [R1+0x528], R152 ;  /* 0x0005289801007387 */ /* 0x000fe20000100a00 */
[----:B------:R-:W-:-:S06]  /*85f0*/  WARPGROUP.ARRIVE ;  /* 0x00000000000079c5 */ /* 0x000fcc0000000000 */
[----:B------:R-:W-:Y:S03]  /*8600*/  QGMMA.64x256x32.F32.E4M3.E4M3 R24, gdesc[UR16], R24, UP0, gsb0 ;  /* 0x03e00000101879f3 */ /* 0x000fe6000b800818 */
        /* <DEDUP_REMOVED lines=88> */
[----:B------:R-:W-:Y:S01]  /*8b90*/  UIADD3 UR18, UR8, 0x2, URZ ;  /* 0x0000000208127890 */ /* 0x000fe2000fffe03f */
[----:B------:R-:W-:Y:S01]  /*8ba0*/  UMOV UR17, 0x80000020 ;  /* 0x8000002000117882 */ /* 0x000fe20000000000 */
[----:B------:R-:W-:Y:S01]  /*8bb0*/  UMOV UR19, 0x80000020 ;  /* 0x8000002000137882 */ /* 0x000fe20000000000 */
[----:B--2---:R-:W-:-:S06]  /*8bc0*/  WARPGROUP.ARRIVE ;  /* 0x00000000000079c5 */ /* 0x004fcc0000000000 */
[----:B------:R-:W-:Y:S03]  /*8bd0*/  QGMMA.64x256x32.F32.E4M3.E4M3 R108, gdesc[UR16], R108, gsb0 ;  /* 0x03e00000106c79f3 */ /* 0x000fe6000800086c */
[----:B------:R-:W-:Y:S02]  /*8be0*/  WARPGROUP.DEPBAR.LE gsb0, 0x0 ;  /* 0x00008000000079c5 */ /* 0x000fe40000010000 */
[----:B------:R-:W-:Y:S01]  /*8bf0*/  STL.64 [R1], R108 ;  /* 0x0000006c01007387 */ /* 0x000fe20000100a00 */
[----:B0-----:R-:W-:-:S03]  /*8c00*/  IMAD.MOV.U32 R2, RZ, RZ, R108 ;  /* 0x000000ffff027224 */ /* 0x001fc600078e006c */
        /* <DEDUP_REMOVED lines=63> */
[----:B0-----:R0:W5:Y:S04]  /*9000*/  LDL.LU.64 R234, [R1+0x670] ;  /* 0x0006700001ea7983 */ /* 0x0011680000300a00 */
[----:B------:R0:W5:Y:S04]  /*9010*/  LDL.LU.64 R232, [R1+0x668] ;  /* 0x0006680001e87983 */ /* 0x0001680000300a00 */
        /* <DEDUP_REMOVED lines=62> */
[----:B------:R-:W-:Y:S01]  /*9400*/  UIADD3 UR16, UR7, 0x202, URZ ;  /* 0x0000020207107890 */ /* 0x000fe2000fffe03f */
[----:B------:R-:W-:Y:S01]  /*9410*/  UMOV UR17, 0x80000020 ;  /* 0x8000002000117882 */ /* 0x000fe20000000000 */
[----:B------:R-:W-:-:S04]  /*9420*/  UIADD3 UR6, UR6, 0x2, URZ ;  /* 0x0000000206067890 */ /* 0x000fc8000fffe03f */
[----:B------:R-:W-:-:S04]  /*9430*/  UISETP.NE.AND UP0, UPT, UR6, UR26, UPT ;  /* 0x0000001a0600728c */ /* 0x000fc8000bf05270 */
[----:B------:R-:W-:-:S06]  /*9440*/  USEL UR7, URZ, 0x1, UP0 ;  /* 0x000000013f077887 */ /* 0x000fcc0008000000 */
[----:B------:R-:W-:Y:S01]  /*9450*/  ISETP.NE.AND P0, PT, RZ, UR7, PT ;  /* 0x00000007ff007c0c */ /* 0x000fe2000bf05270 */
[----:B--2---:R-:W-:-:S06]  /*9460*/  WARPGROUP.ARRIVE ;  /* 0x00000000000079c5 */ /* 0x004fcc0000000000 */
[----:B------:R-:W-:Y:S03]  /*9470*/  QGMMA.64x256x32.F32.E4M3.E4M3 R24, gdesc[UR16], R24, gsb0 ;  /* 0x03e00000101879f3 */ /* 0x000fe60008000818 */
[----:B------:R-:W-:-:S03]  /*9480*/  WARPGROUP.DEPBAR.LE gsb0, 0x0 ;  /* 0x00008000000079c5 */ /* 0x000fc60000010000 */
[----:B0-----:R-:W-:Y:S05]  /*9490*/  @!P0 BRA `(.L_x_28) ;  /* 0x0000003c000c8947 */ /* 0x001fea0003800000 */
[----:B-----5:R0:W-:Y:S04]  /*94a0*/  STL [R1+0x6a0], R225 ;  /* 0x0006a0e101007387 */ /* 0x0201e80000100800 */
[----:B------:R2:W-:Y:S01]  /*94b0*/  STL [R1+0x69c], R226 ;  /* 0x00069ce201007387 */ /* 0x0005e20000100800 */
[----:B0-----:R-:W-:-:S03]  /*94c0*/  IMAD.MOV.U32 R225, RZ, RZ, R2 ;  /* 0x000000ffffe17224 */ /* 0x001fc600078e0002 */
[----:B--2---:R-:W2:Y:S04]  /*94d0*/  LDL R226, [R1+0x4] ;  /* 0x0000040001e27983 */ /* 0x004ea80000100800 */
[----:B------:R0:W-:Y:S04]  /*94e0*/  STL [R1+0x698], R227 ;  /* 0x000698e301007387 */ /* 0x0001e80000100800 */
[----:B0-----:R-:W3:Y:S04]  /*94f0*/  LDL R227, [R1+0x8] ;  /* 0x0000080001e37983 */ /* 0x001ee80000100800 */
[----:B------:R0:W-:Y:S04]  /*9500*/  STL [R1+0x694], R228 ;  /* 0x000694e401007387 */ /* 0x0001e80000100800 */
[----:B0-----:R-:W4:Y:S04]  /*9510*/  LDL R228, [R1+0xc] ;  /* 0x00000c0001e47983 */ /* 0x001f280000100800 */
        /* <DEDUP_REMOVED lines=209> */
[----:B0-----:R-:W4:Y:S04]  /*a230*/  LDL.LU R121, [R1+0x200] ;  /* 0x0002000001797983 */ /* 0x001f280000300800 */
        /* <DEDUP_REMOVED lines=14> */
[----:B------:R-:W4:Y:S04]  /*a320*/  LDL.LU R2, [R1+0x230] ;  /* 0x0002300001027983 */ /* 0x000f280000300800 */
        /* <DEDUP_REMOVED lines=38> */
[----:B------:R0:W-:Y:S01]  /*a590*/  STL [R1+0x484], R148 ;  /* 0x0004849401007387 */ /* 0x0001e20000100800 */
[----:B------:R-:W-:-:S03]  /*a5a0*/  FADD R3, R225, R3 ;  /* 0x00000003e1037221 */ /* 0x000fc60000000000 */
[----:B0-----:R-:W4:Y:S04]  /*a5b0*/  LDL.LU R148, [R1+0x214] ;  /* 0x0002140001947983 */ /* 0x001f280000300800 */
[----:B------:R0:W-:Y:S01]  /*a5c0*/  STL [R1+0x480], R149 ;  /* 0x0004809501007387 */ /* 0x0001e20000100800 */
[----:B--2---:R-:W-:-:S01]  /*a5d0*/  FADD R4, R226, R4 ;  /* 0x00000004e2047221 */ /* 0x004fc20000000000 */
[----:B---3--:R-:W-:Y:S02]  /*a5e0*/  FADD R5, R227, R5 ;  /* 0x00000005e3057221 */ /* 0x008fe40000000000 */
[----:B0-----:R-:W2:Y:S04]  /*a5f0*/  LDL R149, [R1+0x1f4] ;  /* 0x0001f40001957983 */ /* 0x001ea80000100800 */
[----:B------:R0:W-:Y:S01]  /*a600*/  STL [R1+0x47c], R150 ;  /* 0x00047c9601007387 */ /* 0x0001e20000100800 */
[----:B----4-:R-:W-:-:S01]  /*a610*/  FADD R6, R228, R6 ;  /* 0x00000006e4067221 */ /* 0x010fc20000000000 */
[----:B------:R-:W-:-:S02]  /*a620*/  FADD R7, R229, R7 ;  /* 0x00000007e5077221 */ /* 0x000fc40000000000 */
[----:B0-----:R-:W3:Y:S04]  /*a630*/  LDL R150, [R1+0x1c0] ;  /* 0x0001c00001967983 */ /* 0x001ee80000100800 */
[----:B------:R0:W-:Y:S01]  /*a640*/  STL [R1+0x478], R151 ;  /* 0x0004789701007387 */ /* 0x0001e20000100800 */
[----:B------:R-:W-:-:S01]  /*a650*/  FADD R8, R230, R8 ;  /* 0x00000008e6087221 */ /* 0x000fc20000000000 */
[----:B------:R-:W-:Y:S02]  /*a660*/  FADD R9, R231, R9 ;  /* 0x00000009e7097221 */ /* 0x000fe40000000000 */
[----:B0-----:R-:W4:Y:S04]  /*a670*/  LDL R151, [R1+0x1f0] ;  /* 0x0001f00001977983 */ /* 0x001f280000100800 */
[----:B------:R0:W-:Y:S01]  /*a680*/  STL [R1+0x474], R0 ;  /* 0x0004740001007387 */ /* 0x0001e20000100800 */
[----:B------:R-:W-:-:S01]  /*a690*/  FADD R10, R232, R10 ;  /* 0x0000000ae80a7221 */ /* 0x000fc20000000000 */
[----:B------:R-:W-:-:S02]  /*a6a0*/  FADD R11, R233, R11 ;  /* 0x0000000be90b7221 */ /* 0x000fc40000000000 */
[----:B0-----:R-:W2:Y:S04]  /*a6b0*/  LDL.LU R0, [R1+0x210] ;  /* 0x0002100001007983 */ /* 0x001ea80000300800 */
[----:B------:R-:W3:Y:S04]  /*a6c0*/  LDL.LU R225, [R1+0x6a0] ;  /* 0x0006a00001e17983 */ /* 0x000ee80000300800 */
[----:B------:R-:W4:Y:S04]  /*a6d0*/  LDL.LU R226, [R1+0x69c] ;  /* 0x00069c0001e27983 */ /* 0x000f280000300800 */
[----:B------:R-:W2:Y:S04]  /*a6e0*/  LDL.LU R227, [R1+0x698] ;  /* 0x0006980001e37983 */ /* 0x000ea80000300800 */
[----:B------:R-:W2:Y:S04]  /*a6f0*/  LDL.LU R228, [R1+0x694] ;  /* 0x0006940001e47983 */ /* 0x000ea80000300800 */
[----:B------:R-:W2:Y:S01]  /*a700*/  LDL.LU R229, [R1+0x690] ;  /* 0x0006900001e57983 */ /* 0x000ea20000300800 */
[----:B------:R-:W-:-:S03]  /*a710*/  FADD R12, R234, R12 ;  /* 0x0000000cea0c7221 */ /* 0x000fc60000000000 */
[----:B------:R-:W2:Y:S01]  /*a720*/  LDL.LU R230, [R1+0x68c] ;  /* 0x00068c0001e67983 */ /* 0x000ea20000300800 */
[----:B------:R-:W-:-:S03]  /*a730*/  FADD R13, R235, R13 ;  /* 0x0000000deb0d7221 */ /* 0x000fc60000000000 */
[----:B------:R-:W2:Y:S04]  /*a740*/  LDL.LU R231, [R1+0x688] ;  /* 0x0006880001e77983 */ /* 0x000ea80000300800 */
[----:B------:R-:W2:Y:S04]  /*a750*/  LDL.LU R232, [R1+0x684] ;  /* 0x0006840001e87983 */ /* 0x000ea80000300800 */
[----:B------:R-:W2:Y:S04]  /*a760*/  LDL.LU R233, [R1+0x680] ;  /* 0x0006800001e97983 */ /* 0x000ea80000300800 */
[----:B------:R-:W2:Y:S04]  /*a770*/  LDL.LU R234, [R1+0x67c] ;  /* 0x00067c0001ea7983 */ /* 0x000ea80000300800 */
[----:B------:R-:W2:Y:S01]  /*a780*/  LDL.LU R235, [R1+0x678] ;  /* 0x0006780001eb7983 */ /* 0x000ea20000300800 */
[----:B------:R-:W-:-:S01]  /*a790*/  FADD R14, R24, R14 ;  /* 0x0000000e180e7221 */ /* 0x000fc20000000000 */
[----:B------:R-:W-:Y:S01]  /*a7a0*/  FADD R15, R25, R15 ;  /* 0x0000000f190f7221 */ /* 0x000fe20000000000 */
[----:B------:R-:W-:-:S01]  /*a7b0*/  FADD R16, R26, R16 ;  /* 0x000000101a107221 */ /* 0x000fc20000000000 */
[----:B------:R-:W2:Y:S01]  /*a7c0*/  LDL.LU R24, [R1+0x674] ;  /* 0x0006740001187983 */ /* 0x000ea20000300800 */
[----:B------:R-:W-:-:S01]  /*a7d0*/  FADD R17, R27, R17 ;  /* 0x000000111b117221 */ /* 0x000fc20000000000 */
[----:B------:R-:W-:-:S02]  /*a7e0*/  FADD R18, R28, R18 ;  /* 0x000000121c127221 */ /* 0x000fc40000000000 */
[----:B------:R-:W2:Y:S01]  /*a7f0*/  LDL.LU R25, [R1+0x670] ;  /* 0x0006700001197983 */ /* 0x000ea20000300800 */
[----:B------:R-:W-:-:S03]  /*a800*/  FADD R19, R29, R19 ;  /* 0x000000131d137221 */ /* 0x000fc60000000000 */
        /* <DEDUP_REMOVED lines=155> */
[----:B---3--:R-:W-:-:S03]  /*b1c0*/  FADD R225, R107, R225 ;  /* 0x000000e16be17221 */ /* 0x008fc60000000000 */
[----:B------:R-:W3:Y:S01]  /*b1d0*/  LDL.LU R104, [R1+0x534] ;  /* 0x0005340001687983 */ /* 0x000ee20000300800 */
[----:B----4-:R-:W-:-:S03]  /*b1e0*/  FADD R226, R108, R226 ;  /* 0x000000e26ce27221 */ /* 0x010fc60000000000 */
[----:B------:R-:W4:Y:S01]  /*b1f0*/  LDL.LU R105, [R1+0x530] ;  /* 0x0005300001697983 */ /* 0x000f220000300800 */
[----:B--2---:R-:W-:-:S03]  /*b200*/  FADD R227, R109, R227 ;  /* 0x000000e36de37221 */ /* 0x004fc60000000000 */
        /* <DEDUP_REMOVED lines=15> */
[----:B------:R-:W-:-:S01]  /*b300*/  FADD R235, R117, R235 ;  /* 0x000000eb75eb7221 */ /* 0x000fc20000000000 */
[----:B------:R-:W-:Y:S02]  /*b310*/  FADD R121, R120, R121 ;  /* 0x0000007978797221 */ /* 0x000fe40000000000 */
[----:B------:R-:W2:Y:S01]  /*b320*/  LDL.LU R114, [R1+0x50c] ;  /* 0x00050c0001727983 */ /* 0x000ea20000300800 */
[----:B------:R-:W-:-:S03]  /*b330*/  FADD R236, R118, R236 ;  /* 0x000000ec76ec7221 */ /* 0x000fc60000000000 */
[----:B------:R-:W2:Y:S01]  /*b340*/  LDL.LU R115, [R1+0x508] ;  /* 0x0005080001737983 */ /* 0x000ea20000300800 */
[----:B------:R-:W-:-:S03]  /*b350*/  FADD R237, R119, R237 ;  /* 0x000000ed77ed7221 */ /* 0x000fc60000000000 */
[----:B------:R-:W2:Y:S01]  /*b360*/  LDL.LU R116, [R1+0x504] ;  /* 0x0005040001747983 */ /* 0x000ea20000300800 */
[----:B------:R-:W-:-:S03]  /*b370*/  FADD R123, R122, R123 ;  /* 0x0000007b7a7b7221 */ /* 0x000fc60000000000 */
[----:B------:R-:W2:Y:S04]  /*b380*/  LDL.LU R117, [R1+0x500] ;  /* 0x0005000001757983 */ /* 0x000ea80000300800 */
[----:B------:R-:W2:Y:S01]  /*b390*/  LDL.LU R118, [R1+0x4fc] ;  /* 0x0004fc0001767983 */ /* 0x000ea20000300800 */
[----:B------:R-:W-:-:S03]  /*b3a0*/  FADD R125, R124, R125 ;  /* 0x0000007d7c7d7221 */ /* 0x000fc60000000000 */
[----:B------:R-:W2:Y:S04]  /*b3b0*/  LDL.LU R119, [R1+0x4f8] ;  /* 0x0004f80001777983 */ /* 0x000ea80000300800 */
[----:B------:R-:W2:Y:S04]  /*b3c0*/  LDL.LU R120, [R1+0x4f4] ;  /* 0x0004f40001787983 */ /* 0x000ea80000300800 */
[----:B------:R0:W-:Y:S01]  /*b3d0*/  STL [R1+0x200], R121 ;  /* 0x0002007901007387 */ /* 0x0001e20000100800 */
[----:B------:R-:W-:-:S01]  /*b3e0*/  FADD R127, R126, R127 ;  /* 0x0000007f7e7f7221 */ /* 0x000fc20000000000 */
[----:B------:R-:W-:Y:S01]  /*b3f0*/  FADD R0, R128, R0 ;  /* 0x0000000080007221 */ /* 0x000fe20000000000 */
[----:B------:R-:W-:-:S01]  /*b400*/  FADD R148, R150, R148 ;  /* 0x0000009496947221 */ /* 0x000fc20000000000 */
[----:B0-----:R-:W2:Y:S04]  /*b410*/  LDL.LU R121, [R1+0x4f0] ;  /* 0x0004f00001797983 */ /* 0x001ea80000300800 */
        /* <DEDUP_REMOVED lines=9> */
[----:B------:R-:W-:-:S02]  /*b4b0*/  FADD R136, R137, R136 ;  /* 0x0000008889887221 */ /* 0x000fc40000000000 */
[----:B0-----:R-:W2:Y:S04]  /*b4c0*/  LDL.LU R125, [R1+0x4e0] ;  /* 0x0004e000017d7983 */ /* 0x001ea80000300800 */
[----:B------:R-:W2:Y:S04]  /*b4d0*/  LDL.LU R126, [R1+0x4dc] ;  /* 0x0004dc00017e7983 */ /* 0x000ea80000300800 */
[----:B------:R0:W-:Y:S01]  /*b4e0*/  STL [R1+0x20c], R127 ;  /* 0x00020c7f01007387 */ /* 0x0001e20000100800 */
[----:B------:R-:W-:-:S01]  /*b4f0*/  FADD R132, R134, R132 ;  /* 0x0000008486847221 */ /* 0x000fc20000000000 */
[----:B------:R-:W-:-:S02]  /*b500*/  FADD R2, R130, R2 ;  /* 0x0000000282027221 */ /* 0x000fc40000000000 */
[----:B0-----:R-:W2:Y:S04]  /*b510*/  LDL.LU R127, [R1+0x4d8] ;  /* 0x0004d800017f7983 */ /* 0x001ea80000300800 */
[----:B------:R-:W2:Y:S04]  /*b520*/  LDL.LU R128, [R1+0x4d4] ;  /* 0x0004d40001807983 */ /* 0x000ea80000300800 */
[----:B------:R-:W-:Y:S04]  /*b530*/  STL [R1+0x210], R0 ;  /* 0x0002100001007387 */ /* 0x000fe80000100800 */
[----:B------:R-:W-:Y:S04]  /*b540*/  STL [R1+0x214], R148 ;  /* 0x0002149401007387 */ /* 0x000fe80000100800 */
[----:B------:R-:W-:Y:S04]  /*b550*/  STL [R1+0x218], R144 ;  /* 0x0002189001007387 */ /* 0x000fe80000100800 */
[----:B------:R-:W-:Y:S04]  /*b560*/  STL [R1+0x21c], R142 ;  /* 0x00021c8e01007387 */ /* 0x000fe80000100800 */
[----:B------:R-:W-:Y:S04]  /*b570*/  STL [R1+0x220], R140 ;  /* 0x0002208c01007387 */ /* 0x000fe80000100800 */
[----:B------:R-:W-:Y:S04]  /*b580*/  STL [R1+0x224], R138 ;  /* 0x0002248a01007387 */ /* 0x000fe80000100800 */
[----:B------:R-:W3:Y:S04]  /*b590*/  LDL.LU R130, [R1+0x234] ;  /* 0x0002340001827983 */ /* 0x000ee80000300800 */
[----:B------:R-:W-:Y:S04]  /*b5a0*/  STL [R1+0x228], R136 ;  /* 0x0002288801007387 */ /* 0x000fe80000100800 */
[----:B------:R0:W-:Y:S04]  /*b5b0*/  STL [R1+0x22c], R132 ;  /* 0x00022c8401007387 */ /* 0x0001e80000100800 */
[----:B0-----:R-:W4:Y:S04]  /*b5c0*/  LDL.LU R132, [R1+0x238] ;  /* 0x0002380001847983 */ /* 0x001f280000300800 */
[----:B------:R-:W2:Y:S04]  /*b5d0*/  LDL.LU R134, [R1+0x23c] ;  /* 0x00023c0001867983 */ /* 0x000ea80000300800 */
[----:B------:R0:W-:Y:S04]  /*b5e0*/  STL [R1+0x230], R2 ;  /* 0x0002300201007387 */ /* 0x0001e80000100800 */
[----:B------:R-:W2:Y:S04]  /*b5f0*/  LDL.LU R136, [R1+0x240] ;  /* 0x0002400001887983 */ /* 0x000ea80000300800 */
        /* <DEDUP_REMOVED lines=11> */
[----:B0-----:R-:W2:Y:S04]  /*b6b0*/  LDL.LU R2, [R1+0x270] ;  /* 0x0002700001027983 */ /* 0x001ea80000300800 */
[----:B------:R-:W2:Y:S01]  /*b6c0*/  LDL.LU R0, [R1+0x274] ;  /* 0x0002740001007983 */ /* 0x000ea20000300800 */
[----:B---3--:R-:W-:-:S03]  /*b6d0*/  FADD R130, R129, R130 ;  /* 0x0000008281827221 */ /* 0x008fc60000000000 */
[----:B------:R-:W3:Y:S04]  /*b6e0*/  LDL.LU R129, [R1+0x4d0] ;  /* 0x0004d00001817983 */ /* 0x000ee80000300800 */
[----:B------:R0:W-:Y:S04]  /*b6f0*/  STL [R1+0x234], R130 ;  /* 0x0002348201007387 */ /* 0x0001e80000100800 */
[----:B0-----:R-:W3:Y:S01]  /*b700*/  LDL.LU R130, [R1+0x4cc] ;  /* 0x0004cc0001827983 */ /* 0x001ee20000300800 */
[----:B----4-:R-:W-:-:S03]  /*b710*/  FADD R132, R131, R132 ;  /* 0x0000008483847221 */ /* 0x010fc60000000000 */
[----:B------:R-:W4:Y:S01]  /*b720*/  LDL.LU R131, [R1+0x4c8] ;  /* 0x0004c80001837983 */ /* 0x000f220000300800 */
[----:B--2---:R-:W-:-:S03]  /*b730*/  FADD R134, R133, R134 ;  /* 0x0000008685867221 */ /* 0x004fc60000000000 */
[----:B------:R0:W-:Y:S01]  /*b740*/  STL [R1+0x238], R132 ;  /* 0x0002388401007387 */ /* 0x0001e20000100800 */
[----:B------:R-:W-:-:S03]  /*b750*/  FADD R136, R135, R136 ;  /* 0x0000008887887221 */ /* 0x000fc60000000000 */
[----:B0-----:R-:W2:Y:S01]  /*b760*/  LDL.LU R132, [R1+0x4c4] ;  /* 0x0004c40001847983 */ /* 0x001ea20000300800 */
[----:B------:R-:W-:-:S03]  /*b770*/  FADD R150, R151, R150 ;  /* 0x0000009697967221 */ /* 0x000fc60000000000 */
[----:B------:R-:W2:Y:S01]  /*b780*/  LDL.LU R133, [R1+0x4c0] ;  /* 0x0004c00001857983 */ /* 0x000ea20000300800 */
[----:B------:R-:W-:-:S03]  /*b790*/  FADD R148, R149, R148 ;  /* 0x0000009495947221 */ /* 0x000fc60000000000 */
[----:B------:R0:W-:Y:S01]  /*b7a0*/  STL [R1+0x23c], R134 ;  /* 0x00023c8601007387 */ /* 0x0001e20000100800 */
[----:B------:R-:W-:-:S01]  /*b7b0*/  FADD R146, R147, R146 ;  /* 0x0000009293927221 */ /* 0x000fc20000000000 */
[----:B------:R-:W-:Y:S02]  /*b7c0*/  FADD R144, R145, R144 ;  /* 0x0000009091907221 */ /* 0x000fe40000000000 */
[----:B0-----:R-:W2:Y:S01]  /*b7d0*/  LDL.LU R134, [R1+0x4bc] ;  /* 0x0004bc0001867983 */ /* 0x001ea20000300800 */
[----:B------:R-:W-:-:S03]  /*b7e0*/  FADD R143, R24, R143 ;  /* 0x0000008f188f7221 */ /* 0x000fc60000000000 */
[----:B------:R-:W2:Y:S01]  /*b7f0*/  LDL.LU R135, [R1+0x4b8] ;  /* 0x0004b80001877983 */ /* 0x000ea20000300800 */
[----:B------:R-:W-:-:S03]  /*b800*/  FADD R142, R25, R142 ;  /* 0x0000008e198e7221 */ /* 0x000fc60000000000 */
[----:B------:R0:W-:Y:S01]  /*b810*/  STL [R1+0x240], R136 ;  /* 0x0002408801007387 */ /* 0x0001e20000100800 */
[----:B------:R-:W-:-:S01]  /*b820*/  FADD R141, R26, R141 ;  /* 0x0000008d1a8d7221 */ /* 0x000fc20000000000 */
[----:B------:R-:W-:Y:S01]  /*b830*/  FADD R140, R27, R140 ;  /* 0x0000008c1b8c7221 */ /* 0x000fe20000000000 */
[----:B------:R-:W-:-:S01]  /*b840*/  FADD R139, R28, R139 ;  /* 0x0000008b1c8b7221 */ /* 0x000fc20000000000 */
[----:B0-----:R-:W2:Y:S01]  /*b850*/  LDL.LU R136, [R1+0x4b4] ;  /* 0x0004b40001887983 */ /* 0x001ea20000300800 */
[----:B------:R-:W-:-:S03]  /*b860*/  FADD R138, R29, R138 ;  /* 0x0000008a1d8a7221 */ /* 0x000fc60000000000 */
[----:B------:R0:W-:Y:S01]  /*b870*/  STL [R1+0x244], R150 ;  /* 0x0002449601007387 */ /* 0x0001e20000100800 */
[----:B------:R-:W-:-:S03]  /*b880*/  FADD R137, R30, R137 ;  /* 0x000000891e897221 */ /* 0x000fc60000000000 */
[----:B------:R1:W-:Y:S01]  /*b890*/  STL [R1+0x248], R148 ;  /* 0x0002489401007387 */ /* 0x0003e20000100800 */
[----:B------:R-:W-:-:S03]  /*b8a0*/  FADD R2, R31, R2 ;  /* 0x000000021f027221 */ /* 0x000fc60000000000 */
[----:B------:R1:W-:Y:S01]  /*b8b0*/  STL [R1+0x24c], R146 ;  /* 0x00024c9201007387 */ /* 0x0003e20000100800 */
[----:B------:R-:W-:-:S03]  /*b8c0*/  FADD R0, R32, R0 ;  /* 0x0000000020007221 */ /* 0x000fc60000000000 */
[----:B------:R1:W-:Y:S04]  /*b8d0*/  STL [R1+0x250], R144 ;  /* 0x0002509001007387 */ /* 0x0003e80000100800 */
[----:B------:R1:W-:Y:S04]  /*b8e0*/  STL [R1+0x254], R143 ;  /* 0x0002548f01007387 */ /* 0x0003e80000100800 */
[----:B------:R1:W-:Y:S04]  /*b8f0*/  STL [R1+0x258], R142 ;  /* 0x0002588e01007387 */ /* 0x0003e80000100800 */
[----:B------:R1:W-:Y:S04]  /*b900*/  STL [R1+0x25c], R141 ;  /* 0x00025c8d01007387 */ /* 0x0003e80000100800 */
[----:B------:R1:W-:Y:S04]  /*b910*/  STL [R1+0x260], R140 ;  /* 0x0002608c01007387 */ /* 0x0003e80000100800 */
[----:B------:R1:W-:Y:S04]  /*b920*/  STL [R1+0x264], R139 ;  /* 0x0002648b01007387 */ /* 0x0003e80000100800 */
[----:B------:R1:W-:Y:S04]  /*b930*/  STL [R1+0x268], R138 ;  /* 0x0002688a01007387 */ /* 0x0003e80000100800 */
[----:B------:R-:W3:Y:S04]  /*b940*/  LDL.LU R151, [R1+0x278] ;  /* 0x0002780001977983 */ /* 0x000ee80000300800 */
[----:B------:R1:W-:Y:S04]  /*b950*/  STL [R1+0x26c], R137 ;  /* 0x00026c8901007387 */ /* 0x0003e80000100800 */
[----:B0-----:R-:W4:Y:S04]  /*b960*/  LDL.LU R150, [R1+0x27c] ;  /* 0x00027c0001967983 */ /* 0x001f280000300800 */
[----:B------:R0:W-:Y:S04]  /*b970*/  STL [R1+0x270], R2 ;  /* 0x0002700201007387 */ /* 0x0001e80000100800 */
[----:B------:R-:W2:Y:S04]  /*b980*/  LDL.LU R149, [R1+0x280] ;  /* 0x0002800001957983 */ /* 0x000ea80000300800 */
[----:B------:R0:W-:Y:S04]  /*b990*/  STL [R1+0x274], R0 ;  /* 0x0002740001007387 */ /* 0x0001e80000100800 */
[----:B-1----:R-:W2:Y:S04]  /*b9a0*/  LDL.LU R148, [R1+0x284] ;  /* 0x0002840001947983 */ /* 0x002ea80000300800 */
        /* <DEDUP_REMOVED lines=13> */
[----:B---3--:R-:W-:-:S05]  /*ba80*/  FADD R151, R33, R151 ;  /* 0x0000009721977221 */ /* 0x008fca0000000000 */
[----:B------:R0:W-:Y:S01]  /*ba90*/  STL [R1+0x278], R151 ;  /* 0x0002789701007387 */ /* 0x0001e20000100800 */
[----:B----4-:R-:W-:-:S05]  /*baa0*/  FADD R150, R34, R150 ;  /* 0x0000009622967221 */ /* 0x010fca0000000000 */
[----:B------:R1:W-:Y:S01]  /*bab0*/  STL [R1+0x27c], R150 ;  /* 0x00027c9601007387 */ /* 0x0003e20000100800 */
[----:B--2---:R-:W-:-:S05]  /*bac0*/  FADD R149, R35, R149 ;  /* 0x0000009523957221 */ /* 0x004fca0000000000 */
[----:B------:R2:W-:Y:S01]  /*bad0*/  STL [R1+0x280], R149 ;  /* 0x0002809501007387 */ /* 0x0005e20000100800 */
[----:B------:R-:W-:-:S01]  /*bae0*/  FADD R148, R36, R148 ;  /* 0x0000009424947221 */ /* 0x000fc20000000000 */
[----:B------:R-:W-:-:S04]  /*baf0*/  FADD R147, R37, R147 ;  /* 0x0000009325937221 */ /* 0x000fc80000000000 */
[----:B------:R3:W-:Y:S01]  /*bb00*/  STL [R1+0x284], R148 ;  /* 0x0002849401007387 */ /* 0x0007e20000100800 */
[----:B------:R-:W-:-:S03]  /*bb10*/  FADD R146, R38, R146 ;  /* 0x0000009226927221 */ /* 0x000fc60000000000 */
        /* <DEDUP_REMOVED lines=20> */
[----:B0-----:R-:W4:Y:S01]  /*bc60*/  LDL.LU R151, [R1+0x2bc] ;  /* 0x0002bc0001977983 */ /* 0x001f220000300800 */
[----:B------:R-:W-:-:S03]  /*bc70*/  FADD R0, R49, R0 ;  /* 0x0000000031007221 */ /* 0x000fc60000000000 */
[----:B------:R0:W-:Y:S04]  /*bc80*/  STL [R1+0x2b0], R137 ;  /* 0x0002b08901007387 */ /* 0x0001e80000100800 */
[----:B-1----:R-:W4:Y:S04]  /*bc90*/  LDL.LU R150, [R1+0x2c0] ;  /* 0x0002c00001967983 */ /* 0x002f280000300800 */
[----:B------:R1:W-:Y:S04]  /*bca0*/  STL [R1+0x2b4], R2 ;  /* 0x0002b40201007387 */ /* 0x0003e80000100800 */
[----:B--2---:R-:W2:Y:S04]  /*bcb0*/  LDL.LU R149, [R1+0x2c4] ;  /* 0x0002c40001957983 */ /* 0x004ea80000300800 */
[----:B------:R1:W-:Y:S04]  /*bcc0*/  STL [R1+0x2b8], R0 ;  /* 0x0002b80001007387 */ /* 0x0003e80000100800 */
[----:B---3--:R-:W3:Y:S04]  /*bcd0*/  LDL.LU R148, [R1+0x2c8] ;  /* 0x0002c80001947983 */ /* 0x008ee80000300800 */
[----:B----4-:R-:W4:Y:S04]  /*bce0*/  LDL.LU R147, [R1+0x2cc] ;  /* 0x0002cc0001937983 */ /* 0x010f280000300800 */
[----:B------:R-:W4:Y:S04]  /*bcf0*/  LDL.LU R146, [R1+0x2d0] ;  /* 0x0002d00001927983 */ /* 0x000f280000300800 */
        /* <DEDUP_REMOVED lines=8> */
[----:B0-----:R-:W4:Y:S04]  /*bd80*/  LDL.LU R137, [R1+0x2f4] ;  /* 0x0002f40001897983 */ /* 0x001f280000300800 */
[----:B-1----:R-:W4:Y:S04]  /*bd90*/  LDL.LU R2, [R1+0x2f8] ;  /* 0x0002f80001027983 */ /* 0x002f280000300800 */
[----:B------:R-:W4:Y:S01]  /*bda0*/  LDL.LU R0, [R1+0x2fc] ;  /* 0x0002fc0001007983 */ /* 0x000f220000300800 */
[----:B------:R-:W-:-:S01]  /*bdb0*/  FADD R151, R50, R151 ;  /* 0x0000009732977221 */ /* 0x000fc20000000000 */
[----:B------:R-:W-:-:S04]  /*bdc0*/  FADD R150, R51, R150 ;  /* 0x0000009633967221 */ /* 0x000fc80000000000 */
[----:B------:R0:W-:Y:S01]  /*bdd0*/  STL [R1+0x2bc], R151 ;  /* 0x0002bc9701007387 */ /* 0x0001e20000100800 */
[----:B--2---:R-:W-:-:S03]  /*bde0*/  FADD R149, R52, R149 ;  /* 0x0000009534957221 */ /* 0x004fc60000000000 */
[----:B------:R1:W-:Y:S01]  /*bdf0*/  STL [R1+0x2c0], R150 ;  /* 0x0002c09601007387 */ /* 0x0003e20000100800 */
[----:B---3--:R-:W-:-:S03]  /*be00*/  FADD R148, R53, R148 ;  /* 0x0000009435947221 */ /* 0x008fc60000000000 */
[----:B------:R2:W-:Y:S01]  /*be10*/  STL [R1+0x2c4], R149 ;  /* 0x0002c49501007387 */ /* 0x0005e20000100800 */
[----:B----4-:R-:W-:-:S03]  /*be20*/  FADD R147, R54, R147 ;  /* 0x0000009336937221 */ /* 0x010fc60000000000 */
        /* <DEDUP_REMOVED lines=198> */
[----:B------:R-:W-:Y:S01]  /*ca90*/  STL [R1+0x3cc], R151 ;  /* 0x0003cc9701007387 */ /* 0x000fe20000100800 */
[----:B--2---:R-:W-:-:S03]  /*caa0*/  FADD R149, R120, R149 ;  /* 0x0000009578957221 */ /* 0x004fc60000000000 */
[----:B------:R-:W-:Y:S01]  /*cab0*/  STL [R1+0x3d0], R150 ;  /* 0x0003d09601007387 */ /* 0x000fe20000100800 */
[----:B---3--:R-:W-:-:S03]  /*cac0*/  FADD R148, R121, R148 ;  /* 0x0000009479947221 */ /* 0x008fc60000000000 */
[----:B------:R-:W-:Y:S01]  /*cad0*/  STL [R1+0x3d4], R149 ;  /* 0x0003d49501007387 */ /* 0x000fe20000100800 */
[----:B----4-:R-:W-:-:S03]  /*cae0*/  FADD R147, R122, R147 ;  /* 0x000000937a937221 */ /* 0x010fc60000000000 */
[----:B------:R-:W-:Y:S01]  /*caf0*/  STL [R1+0x3d8], R148 ;  /* 0x0003d89401007387 */ /* 0x000fe20000100800 */
[----:B------:R-:W-:-:S03]  /*cb00*/  FADD R146, R123, R146 ;  /* 0x000000927b927221 */ /* 0x000fc60000000000 */
        /* <DEDUP_REMOVED lines=18> */
[----:B------:R-:W-:Y:S04]  /*cc30*/  STL [R1+0x400], R138 ;  /* 0x0004008a01007387 */ /* 0x000fe80000100800 */
[----:B------:R0:W-:Y:S04]  /*cc40*/  STL [R1+0x404], R137 ;  /* 0x0004048901007387 */ /* 0x0001e80000100800 */
[----:B0-----:R-:W2:Y:S01]  /*cc50*/  LDL.LU R137, [R1+0x410] ;  /* 0x0004100001897983 */ /* 0x001ea20000300800 */
[----:B------:R-:W-:-:S01]  /*cc60*/  FADD R2, R133, R2 ;  /* 0x0000000285027221 */ /* 0x000fc20000000000 */
[----:B------:R-:W-:-:S02]  /*cc70*/  FADD R0, R134, R0 ;  /* 0x0000000086007221 */ /* 0x000fc40000000000 */
[----:B------:R-:W3:Y:S04]  /*cc80*/  LDL.LU R138, [R1+0x414] ;  /* 0x00041400018a7983 */ /* 0x000ee80000300800 */
[----:B------:R-:W-:Y:S04]  /*cc90*/  STL [R1+0x408], R2 ;  /* 0x0004080201007387 */ /* 0x000fe80000100800 */
[----:B------:R-:W4:Y:S04]  /*cca0*/  LDL.LU R139, [R1+0x418] ;  /* 0x00041800018b7983 */ /* 0x000f280000300800 */
[----:B------:R0:W-:Y:S04]  /*ccb0*/  STL [R1+0x40c], R0 ;  /* 0x00040c0001007387 */ /* 0x0001e80000100800 */
        /* <DEDUP_REMOVED lines=13> */
[----:B------:R-:W4:Y:S01]  /*cd90*/  LDL.LU R2, [R1+0x450] ;  /* 0x0004500001027983 */ /* 0x000f220000300800 */
[----:B--2---:R-:W-:-:S05]  /*cda0*/  FADD R137, R135, R137 ;  /* 0x0000008987897221 */ /* 0x004fca0000000000 */
[----:B------:R0:W-:Y:S04]  /*cdb0*/  STL [R1+0x410], R137 ;  /* 0x0004108901007387 */ /* 0x0001e80000100800 */
[----:B0-----:R-:W4:Y:S01]  /*cdc0*/  LDL.LU R137, [R1+0x4b0] ;  /* 0x0004b00001897983 */ /* 0x001f220000300800 */
[----:B---3--:R-:W-:-:S05]  /*cdd0*/  FADD R138, R136, R138 ;  /* 0x0000008a888a7221 */ /* 0x008fca0000000000 */
[----:B------:R0:W-:Y:S04]  /*cde0*/  STL [R1+0x414], R138 ;  /* 0x0004148a01007387 */ /* 0x0001e80000100800 */
[----:B0-----:R-:W2:Y:S01]  /*cdf0*/  LDL.LU R138, [R1+0x4ac] ;  /* 0x0004ac00018a7983 */ /* 0x001ea20000300800 */
[----:B----4-:R-:W-:-:S05]  /*ce00*/  FADD R139, R137, R139 ;  /* 0x0000008b898b7221 */ /* 0x010fca0000000000 */
[----:B------:R0:W-:Y:S04]  /*ce10*/  STL [R1+0x418], R139 ;  /* 0x0004188b01007387 */ /* 0x0001e80000100800 */
[----:B0-----:R-:W3:Y:S01]  /*ce20*/  LDL.LU R139, [R1+0x4a8] ;  /* 0x0004a800018b7983 */ /* 0x001ee20000300800 */
[----:B--2---:R-:W-:-:S05]  /*ce30*/  FADD R140, R138, R140 ;  /* 0x0000008c8a8c7221 */ /* 0x004fca0000000000 */
[----:B------:R0:W-:Y:S04]  /*ce40*/  STL [R1+0x41c], R140 ;  /* 0x00041c8c01007387 */ /* 0x0001e80000100800 */
[----:B0-----:R-:W2:Y:S01]  /*ce50*/  LDL.LU R140, [R1+0x4a4] ;  /* 0x0004a400018c7983 */ /* 0x001ea20000300800 */
[----:B---3--:R-:W-:-:S05]  /*ce60*/  FADD R141, R139, R141 ;  /* 0x0000008d8b8d7221 */ /* 0x008fca0000000000 */
        /* <DEDUP_REMOVED lines=34> */
[----:B0-----:R0:W5:Y:S01]  /*d090*/  LDL.LU R0, [R1+0x474] ;  /* 0x0004740001007983 */ /* 0x0011620000300800 */
[----:B------:R-:W-:Y:S01]  /*d0a0*/  UMOV UR6, URZ ;  /* 0x0000003f00067c82 */ /* 0x000fe20008000000 */
[----:B---3--:R-:W-:-:S05]  /*d0b0*/  FADD R2, R2, R151 ;  /* 0x0000009702027221 */ /* 0x008fca0000000000 */
[----:B------:R0:W-:Y:S02]  /*d0c0*/  STL [R1+0x450], R2 ;  /* 0x0004500201007387 */ /* 0x0001e40000100800 */
.L_x_28:
[----:B------:R-:W-:Y:S05]  /*d0d0*/  @!P1 BRA `(.L_x_29) ;  /* 0x0000000000049947 */ /* 0x000fea0003800000 */
[----:B------:R-:W-:Y:S01]  /*d0e0*/  BPT.TRAP 0x1 ;  /* 0x000000040000795c */ /* 0x000fe20000300000 */
.L_x_29:
[----:B0-----:R-:W2:Y:S04]  /*d0f0*/  LDL R2, [R1+0x454] ;  /* 0x0004540001027983 */ /* 0x001ea80000100800 */
[----:B-----5:R0:W-:Y:S04]  /*d100*/  STL [R1+0x474], R0 ;  /* 0x0004740001007387 */ /* 0x0201e80000100800 */
[----:B0-----:R-:W3:Y:S01]  /*d110*/  LDL R0, [R1+0x458] ;  /* 0x0004580001007983 */ /* 0x001ee20000100800 */
[----:B--2---:R-:W-:Y:S01]  /*d120*/  ISETP.NE.AND P0, PT, R2, RZ, PT ;  /* 0x000000ff0200720c */ /* 0x004fe20003f05270 */
[----:B------:R-:W-:-:S12]  /*d130*/  IMAD.U32 R2, RZ, RZ, UR25 ;  /* 0x00000019ff027e24 */ /* 0x000fd8000f8e00ff */
[----:B------:R-:W-:-:S05]  /*d140*/  @P0 LEA R2, R2, UR11, 0x3 ;  /* 0x0000000b02020c11 */ /* 0x000fca000f8e18ff */
[----:B------:R-:W-:-:S05]  /*d150*/  @P0 VIADD R2, R2, 0x38 ;  /* 0x0000003802020836 */ /* 0x000fca0000000000 */
[----:B---3--:R-:W-:Y:S02]  /*d160*/  @P0 PRMT R2, R0, 0x654, R2 ;  /* 0x0000065400020816 */ /* 0x008fe40000000002 */
[----:B------:R0:W5:Y:S01]  /*d170*/  LDL.LU R0, [R1+0x474] ;  /* 0x0004740001007983 */ /* 0x0001620000300800 */
[----:B------:R-:W-:Y:S01]  /*d180*/  UISETP.GT.U32.AND UP0, UPT, UR13, 0x1, UPT ;  /* 0x000000010d00788c */ /* 0x000fe2000bf04070 */
[----:B------:R0:W-:Y:S05]  /*d190*/  @P0 SYNCS.ARRIVE.TRANS64.RED.A1T0 RZ, [R2+URZ], RZ ;  /* 0x000000ff02ff09a7 */ /* 0x0001ea000810043f */
[----:B------:R-:W-:-:S13]  /*d1a0*/  PLOP3.LUT P0, PT, PT, PT, UP0, 0x80, 0x0 ;  /* 0x000000000000781c */ /* 0x000fda0003f0f008 */
[----:B0-----:R-:W-:Y:S05]  /*d1b0*/  @P0 BRA `(.L_x_30) ;  /* 0x0000000000040947 */ /* 0x001fea0003800000 */
[----:B------:R-:W-:Y:S01]  /*d1c0*/  BPT.TRAP 0x1 ;  /* 0x000000040000795c */ /* 0x000fe20000300000 */
.L_x_30:
[----:B------:R-:W-:Y:S02]  /*d1d0*/  UISETP.GT.AND UP2, UPT, UR24, 0x1, UPT ;  /* 0x000000011800788c */ /* 0x000fe4000bf44270 */
[----:B------:R-:W-:Y:S02]  /*d1e0*/  UIADD3 UR23, UR23, 0x1, URZ ;  /* 0x0000000117177890 */ /* 0x000fe4000fffe03f */
[----:B------:R-:W-:Y:S02]  /*d1f0*/  UIADD3 UR25, UR25, 0x1, URZ ;  /* 0x0000000119197890 */ /* 0x000fe4000fffe03f */
[----:B------:R-:W-:Y:S01]  /*d200*/  PLOP3.LUT P0, PT, PT, PT, UP2, 0x80, 0x0 ;  /* 0x000000000000781c */ /* 0x000fe20003f0f028 */
[----:B------:R-:W-:Y:S02]  /*d210*/  UISETP.NE.AND UP0, UPT, UR23, 0x7, UPT ;  /* 0x000000071700788c */ /* 0x000fe4000bf05270 */
[----:B------:R-:W-:Y:S02]  /*d220*/  UISETP.NE.AND UP1, UPT, UR25, 0x7, UPT ;  /* 0x000000071900788c */ /* 0x000fe4000bf25270 */
[----:B------:R-:W-:-:S02]  /*d230*/  USEL UR8, URZ, 0x1, UP0 ;  /* 0x000000013f087887 */ /* 0x000fc40008000000 */
[----:B------:R-:W-:Y:S02]  /*d240*/  UIADD3 UR24, UR24, -0x1, URZ ;  /* 0xffffffff18187890 */ /* 0x000fe4000fffe03f */
[----:B------:R-:W-:Y:S02]  /*d250*/  USEL UR23, UR23, URZ, UP0 ;  /* 0x0000003f17177287 */ /* 0x000fe40008000000 */
[----:B-----5:R-:W-:Y:S01]  /*d260*/  LOP3.LUT R0, R0, UR8, RZ, 0x3c, !PT ;  /* 0x0000000800007c12 */ /* 0x020fe2000f8e3cff */
[----:B------:R-:W-:Y:S01]  /*d270*/  USEL UR25, UR25, URZ, UP1 ;  /* 0x0000003f19197287 */ /* 0x000fe20008800000 */
[----:B------:R-:W-:Y:S01]  /*d280*/  UMOV UR8, 0x1 ;  /* 0x0000000100087882 */ /* 0x000fe20000000000 */
[----:B------:R-:W-:Y:S10]  /*d290*/  @P0 BRA `(.L_x_31) ;  /* 0xffffff9c00a40947 */ /* 0x000ff4000383ffff */
.L_x_23:
[----:B------:R-:W-:-:S04]  /*d2a0*/  UISETP.NE.AND UP0, UPT, UR6, URZ, UPT ;  /* 0x0000003f0600728c */ /* 0x000fc8000bf05270 */
[----:B------:R-:W-:-:S06]  /*d2b0*/  USEL UR6, URZ, 0x1, !UP0 ;  /* 0x000000013f067887 */ /* 0x000fcc000c000000 */
[----:B------:R-:W-:-:S13]  /*d2c0*/  ISETP.NE.AND P0, PT, RZ, UR6, PT ;  /* 0x00000006ff007c0c */ /* 0x000fda000bf05270 */
[----:B------:R-:W-:Y:S05]  /*d2d0*/  @!P0 BRA `(.L_x_32) ;  /* 0x0000003800108947 */ /* 0x000fea0003800000 */
[----:B------:R0:W-:Y:S04]  /*d2e0*/  STL [R1+0x624], R43 ;  /* 0x0006242b01007387 */ /* 0x0001e80000100800 */
[----:B0-----:R-:W2:Y:S04]  /*d2f0*/  LDL.LU R43, [R1] ;  /* 0x00000000012b7983 */ /* 0x001ea80000300800 */
[----:B------:R0:W-:Y:S04]  /*d300*/  STL [R1+0x620], R44 ;  /* 0x0006202c01007387 */ /* 0x0001e80000100800 */
[----:B0-----:R-:W3:Y:S04]  /*d310*/  LDL.LU R44, [R1+0x4] ;  /* 0x00000400012c7983 */ /* 0x001ee80000300800 */
[----:B------:R0:W-:Y:S04]  /*d320*/  STL [R1+0x61c], R45 ;  /* 0x00061c2d01007387 */ /* 0x0001e80000100800 */
[----:B0-----:R-:W4:Y:S04]  /*d330*/  LDL.LU R45, [R1+0x8] ;  /* 0x00000800012d7983 */ /* 0x001f280000300800 */
[----:B------:R0:W-:Y:S04]  /*d340*/  STL [R1+0x618], R46 ;  /* 0x0006182e01007387 */ /* 0x0001e80000100800 */
[----:B0-----:R-:W5:Y:S04]  /*d350*/  LDL.LU R46, [R1+0xc] ;  /* 0x00000c00012e7983 */ /* 0x001f680000300800 */
        /* <DEDUP_REMOVED lines=138> */
[----:B------:R-:W5:Y:S04]  /*dc00*/  LDL.LU R0, [R1+0x1b0] ;  /* 0x0001b00001007983 */ /* 0x000f680000300800 */
[----:B------:R-:W5:Y:S04]  /*dc10*/  LDL.LU R2, [R1+0x204] ;  /* 0x0002040001027983 */ /* 0x000f680000300800 */
        /* <DEDUP_REMOVED lines=67> */
[----:B0-----:R-:W5:Y:S01]  /*e050*/  LDL.LU R149, [R1+0x12c] ;  /* 0x00012c0001957983 */ /* 0x001f620000300800 */
[----:B--2---:R-:W-:-:S03]  /*e060*/  FADD R3, R43, R3 ;  /* 0x000000032b037221 */ /* 0x004fc60000000000 */
[----:B------:R0:W-:Y:S01]  /*e070*/  STL [R1+0x478], R150 ;  /* 0x0004789601007387 */ /* 0x0001e20000100800 */
[----:B---3--:R-:W-:Y:S01]  /*e080*/  FADD R4, R44, R4 ;  /* 0x000000042c047221 */ /* 0x008fe20000000000 */
[----:B----4-:R-:W-:Y:S01]  /*e090*/  FADD R5, R45, R5 ;  /* 0x000000052d057221 */ /* 0x010fe20000000000 */
[----:B-----5:R-:W-:Y:S01]  /*e0a0*/  FADD R6, R46, R6 ;  /* 0x000000062e067221 */ /* 0x020fe20000000000 */
[----:B------:R-:W-:Y:S01]  /*e0b0*/  FADD R7, R47, R7 ;  /* 0x000000072f077221 */ /* 0x000fe20000000000 */
[----:B0-----:R-:W2:Y:S04]  /*e0c0*/  LDL.LU R150, [R1+0x128] ;  /* 0x0001280001967983 */ /* 0x001ea80000300800 */
[----:B------:R0:W-:Y:S01]  /*e0d0*/  STL [R1+0x474], R151 ;  /* 0x0004749701007387 */ /* 0x0001e20000100800 */
[----:B------:R-:W-:Y:S01]  /*e0e0*/  FADD R8, R48, R8 ;  /* 0x0000000830087221 */ /* 0x000fe20000000000 */
[----:B------:R-:W-:Y:S01]  /*e0f0*/  FADD R9, R49, R9 ;  /* 0x0000000931097221 */ /* 0x000fe20000000000 */
[----:B------:R-:W-:Y:S01]  /*e100*/  FADD R10, R50, R10 ;  /* 0x0000000a320a7221 */ /* 0x000fe20000000000 */
[----:B0-----:R-:W3:Y:S04]  /*e110*/  LDL.LU R151, [R1+0x124] ;  /* 0x0001240001977983 */ /* 0x001ee80000300800 */
[----:B------:R-:W4:Y:S04]  /*e120*/  LDL.LU R43, [R1+0x624] ;  /* 0x00062400012b7983 */ /* 0x000f280000300800 */
[----:B------:R-:W5:Y:S04]  /*e130*/  LDL.LU R44, [R1+0x620] ;  /* 0x00062000012c7983 */ /* 0x000f680000300800 */
[----:B------:R-:W4:Y:S04]  /*e140*/  LDL.LU R45, [R1+0x61c] ;  /* 0x00061c00012d7983 */ /* 0x000f280000300800 */
[----:B------:R-:W5:Y:S01]  /*e150*/  LDL.LU R46, [R1+0x618] ;  /* 0x00061800012e7983 */ /* 0x000f620000300800 */
[----:B------:R-:W-:-:S03]  /*e160*/  FADD R11, R51, R11 ;  /* 0x0000000b330b7221 */ /* 0x000fc60000000000 */
[----:B------:R-:W4:Y:S01]  /*e170*/  LDL.LU R47, [R1+0x614] ;  /* 0x00061400012f7983 */ /* 0x000f220000300800 */
[----:B------:R-:W-:-:S03]  /*e180*/  FADD R12, R52, R12 ;  /* 0x0000000c340c7221 */ /* 0x000fc60000000000 */
        /* <DEDUP_REMOVED lines=132> */
[----:B------:R-:W5:Y:S04]  /*e9d0*/  LDL.LU R114, [R1+0x508] ;  /* 0x0005080001727983 */ /* 0x000f680000300800 */
[----:B------:R-:W5:Y:S01]  /*e9e0*/  LDL.LU R115, [R1+0x504] ;  /* 0x0005040001737983 */ /* 0x000f620000300800 */
[----:B------:R-:W-:Y:S01]  /*e9f0*/  FADD R206, R149, R206 ;  /* 0x000000ce95ce7221 */ /* 0x000fe20000000000 */
[----:B------:R-:W-:Y:S01]  /*ea00*/  FADD R237, R118, R237 ;  /* 0x000000ed76ed7221 */ /* 0x000fe20000000000 */
[----:B------:R-:W-:Y:S01]  /*ea10*/  FADD R236, R119, R236 ;  /* 0x000000ec77ec7221 */ /* 0x000fe20000000000 */
[----:B------:R0:W-:Y:S01]  /*ea20*/  STL [R1+0x200], R116 ;  /* 0x0002007401007387 */ /* 0x0001e20000100800 */
[----:B------:R-:W-:Y:S01]  /*ea30*/  FADD R235, R120, R235 ;  /* 0x000000eb78eb7221 */ /* 0x000fe20000000000 */
        /* <DEDUP_REMOVED lines=8> */
[----:B0-----:R-:W4:Y:S01]  /*eac0*/  LDL.LU R116, [R1+0x1b4] ;  /* 0x0001b40001747983 */ /* 0x001f220000300800 */
[----:B------:R-:W-:Y:S01]  /*ead0*/  FADD R226, R129, R226 ;  /* 0x000000e281e27221 */ /* 0x000fe20000000000 */
[----:B------:R-:W-:Y:S01]  /*eae0*/  FADD R225, R130, R225 ;  /* 0x000000e182e17221 */ /* 0x000fe20000000000 */
[----:B------:R-:W-:Y:S01]  /*eaf0*/  FADD R224, R131, R224 ;  /* 0x000000e083e07221 */ /* 0x000fe20000000000 */
[----:B------:R-:W4:Y:S01]  /*eb00*/  LDL.LU R148, [R1+0x208] ;  /* 0x0002080001947983 */ /* 0x000f220000300800 */
[----:B------:R-:W-:Y:S01]  /*eb10*/  FADD R223, R132, R223 ;  /* 0x000000df84df7221 */ /* 0x000fe20000000000 */
[----:B------:R-:W-:Y:S01]  /*eb20*/  FADD R216, R139, R216 ;  /* 0x000000d88bd87221 */ /* 0x000fe20000000000 */
[----:B------:R-:W-:Y:S01]  /*eb30*/  FADD R222, R133, R222 ;  /* 0x000000de85de7221 */ /* 0x000fe20000000000 */
        /* <DEDUP_REMOVED lines=8> */
[----:B------:R-:W5:Y:S01]  /*ebc0*/  LDL.LU R149, [R1+0x20c] ;  /* 0x00020c0001957983 */ /* 0x000f620000300800 */
[----:B------:R-:W-:Y:S01]  /*ebd0*/  FADD R212, R143, R212 ;  /* 0x000000d48fd47221 */ /* 0x000fe20000000000 */
[----:B------:R-:W-:Y:S01]  /*ebe0*/  FADD R218, R137, R218 ;  /* 0x000000da89da7221 */ /* 0x000fe20000000000 */
[----:B------:R-:W-:Y:S01]  /*ebf0*/  FADD R211, R144, R211 ;  /* 0x000000d390d37221 */ /* 0x000fe20000000000 */
[----:B------:R-:W5:Y:S01]  /*ec00*/  LDL.LU R118, [R1+0x1bc] ;  /* 0x0001bc0001767983 */ /* 0x000f620000300800 */
[----:B------:R-:W-:Y:S01]  /*ec10*/  FADD R217, R138, R217 ;  /* 0x000000d98ad97221 */ /* 0x000fe20000000000 */
[----:B------:R-:W-:Y:S01]  /*ec20*/  FADD R210, R145, R210 ;  /* 0x000000d291d27221 */ /* 0x000fe20000000000 */
[----:B---3--:R-:W-:Y:S01]  /*ec30*/  FADD R204, R151, R204 ;  /* 0x000000cc97cc7221 */ /* 0x008fe20000000000 */
[----:B------:R-:W3:Y:S01]  /*ec40*/  LDL.LU R0, [R1+0x210] ;  /* 0x0002100001007983 */ /* 0x000ee20000300800 */
[----:B------:R-:W-:Y:S01]  /*ec50*/  FADD R209, R146, R209 ;  /* 0x000000d192d17221 */ /* 0x000fe20000000000 */
[----:B--2---:R-:W-:Y:S01]  /*ec60*/  FADD R205, R150, R205 ;  /* 0x000000cd96cd7221 */ /* 0x004fe20000000000 */
[----:B------:R-:W-:Y:S01]  /*ec70*/  FADD R208, R147, R208 ;  /* 0x000000d093d07221 */ /* 0x000fe20000000000 */
[----:B------:R-:W2:Y:S04]  /*ec80*/  LDL.LU R119, [R1+0x1c0] ;  /* 0x0001c00001777983 */ /* 0x000ea80000300800 */
[----:B0-----:R-:W2:Y:S04]  /*ec90*/  LDL.LU R2, [R1+0x214] ;  /* 0x0002140001027983 */ /* 0x001ea80000300800 */
        /* <DEDUP_REMOVED lines=29> */
[----:B------:R-:W2:Y:S01]  /*ee70*/  LDL.LU R147, [R1+0x250] ;  /* 0x0002500001937983 */ /* 0x000ea20000300800 */
[----:B----4-:R-:W-:-:S03]  /*ee80*/  FADD R148, R116, R148 ;  /* 0x0000009474947221 */ /* 0x010fc60000000000 */
[----:B------:R-:W4:Y:S04]  /*ee90*/  LDL.LU R116, [R1+0x500] ;  /* 0x0005000001747983 */ /* 0x000f280000300800 */
[----:B------:R0:W-:Y:S01]  /*eea0*/  STL [R1+0x208], R148 ;  /* 0x0002089401007387 */ /* 0x0001e20000100800 */
[----:B-----5:R-:W-:-:S03]  /*eeb0*/  FADD R149, R117, R149 ;  /* 0x0000009575957221 */ /* 0x020fc60000000000 */
[----:B0-----:R-:W5:Y:S04]  /*eec0*/  LDL.LU R148, [R1+0x254] ;  /* 0x0002540001947983 */ /* 0x001f680000300800 */
[----:B------:R-:W4:Y:S04]  /*eed0*/  LDL.LU R117, [R1+0x4fc] ;  /* 0x0004fc0001757983 */ /* 0x000f280000300800 */
[----:B------:R0:W-:Y:S04]  /*eee0*/  STL [R1+0x20c], R149 ;  /* 0x00020c9501007387 */ /* 0x0001e80000100800 */
[----:B0-----:R-:W4:Y:S01]  /*eef0*/  LDL.LU R149, [R1+0x258] ;  /* 0x0002580001957983 */ /* 0x001f220000300800 */
[----:B---3--:R-:W-:Y:S01]  /*ef00*/  FADD R0, R118, R0 ;  /* 0x0000000076007221 */ /* 0x008fe20000000000 */
[----:B--2---:R-:W-:-:S02]  /*ef10*/  FADD R2, R119, R2 ;  /* 0x0000000277027221 */ /* 0x004fc40000000000 */
[----:B------:R-:W2:Y:S01]  /*ef20*/  LDL.LU R118, [R1+0x4f8] ;  /* 0x0004f80001767983 */ /* 0x000ea20000300800 */
[----:B------:R-:W-:-:S03]  /*ef30*/  FADD R121, R120, R121 ;  /* 0x0000007978797221 */ /* 0x000fc60000000000 */
[----:B------:R0:W-:Y:S01]  /*ef40*/  STL [R1+0x210], R0 ;  /* 0x0002100001007387 */ /* 0x0001e20000100800 */
[----:B------:R-:W-:-:S03]  /*ef50*/  FADD R123, R122, R123 ;  /* 0x0000007b7a7b7221 */ /* 0x000fc60000000000 */
[----:B0-----:R-:W3:Y:S04]  /*ef60*/  LDL.LU R0, [R1+0x25c] ;  /* 0x00025c0001007983 */ /* 0x001ee80000300800 */
[----:B------:R-:W2:Y:S04]  /*ef70*/  LDL.LU R119, [R1+0x4f4] ;  /* 0x0004f40001777983 */ /* 0x000ea80000300800 */
[----:B------:R0:W-:Y:S01]  /*ef80*/  STL [R1+0x214], R2 ;  /* 0x0002140201007387 */ /* 0x0001e20000100800 */
[----:B------:R-:W-:Y:S01]  /*ef90*/  FADD R125, R124, R125 ;  /* 0x0000007d7c7d7221 */ /* 0x000fe20000000000 */
[----:B------:R-:W-:-:S02]  /*efa0*/  FADD R127, R126, R127 ;  /* 0x0000007f7e7f7221 */ /* 0x000fc40000000000 */
[----:B0-----:R-:W2:Y:S04]  /*efb0*/  LDL.LU R2, [R1+0x260] ;  /* 0x0002600001027983 */ /* 0x001ea80000300800 */
[----:B------:R-:W2:Y:S04]  /*efc0*/  LDL.LU R120, [R1+0x4f0] ;  /* 0x0004f00001787983 */ /* 0x000ea80000300800 */
[----:B------:R0:W-:Y:S01]  /*efd0*/  STL [R1+0x218], R121 ;  /* 0x0002187901007387 */ /* 0x0001e20000100800 */
[----:B------:R-:W-:-:S03]  /*efe0*/  FADD R129, R128, R129 ;  /* 0x0000008180817221 */ /* 0x000fc60000000000 */
        /* <DEDUP_REMOVED lines=42> */
[----:B------:R0:W-:Y:S04]  /*f290*/  STL [R1+0x244], R144 ;  /* 0x0002449001007387 */ /* 0x0001e80000100800 */
[----:B0-----:R-:W2:Y:S04]  /*f2a0*/  LDL.LU R144, [R1+0x278] ;  /* 0x0002780001907983 */ /* 0x001ea80000300800 */
[----:B------:R-:W2:Y:S04]  /*f2b0*/  LDL.LU R138, [R1+0x4a8] ;  /* 0x0004a800018a7983 */ /* 0x000ea80000300800 */
[----:B------:R0:W-:Y:S04]  /*f2c0*/  STL [R1+0x248], R145 ;  /* 0x0002489101007387 */ /* 0x0001e80000100800 */
[----:B0-----:R-:W2:Y:S04]  /*f2d0*/  LDL.LU R145, [R1+0x27c] ;  /* 0x00027c0001917983 */ /* 0x001ea80000300800 */
[----:B------:R0:W-:Y:S01]  /*f2e0*/  STL [R1+0x24c], R146 ;  /* 0x00024c9201007387 */ /* 0x0001e20000100800 */
[----:B-----5:R-:W-:-:S03]  /*f2f0*/  FADD R148, R24, R148 ;  /* 0x0000009418947221 */ /* 0x020fc60000000000 */
[----:B0-----:R-:W5:Y:S04]  /*f300*/  LDL.LU R146, [R1+0x280] ;  /* 0x0002800001927983 */ /* 0x001f680000300800 */
[----:B------:R0:W-:Y:S04]  /*f310*/  STL [R1+0x250], R147 ;  /* 0x0002509301007387 */ /* 0x0001e80000100800 */
[----:B0-----:R-:W5:Y:S01]  /*f320*/  LDL.LU R147, [R1+0x284] ;  /* 0x0002840001937983 */ /* 0x001f620000300800 */
[----:B----4-:R-:W-:-:S03]  /*f330*/  FADD R149, R25, R149 ;  /* 0x0000009519957221 */ /* 0x010fc60000000000 */
[----:B------:R0:W-:Y:S04]  /*f340*/  STL [R1+0x254], R148 ;  /* 0x0002549401007387 */ /* 0x0001e80000100800 */
[----:B0-----:R-:W4:Y:S04]  /*f350*/  LDL.LU R148, [R1+0x288] ;  /* 0x0002880001947983 */ /* 0x001f280000300800 */
[----:B------:R0:W-:Y:S04]  /*f360*/  STL [R1+0x258], R149 ;  /* 0x0002589501007387 */ /* 0x0001e80000100800 */
[----:B0-----:R-:W4:Y:S04]  /*f370*/  LDL.LU R149, [R1+0x28c] ;  /* 0x00028c0001957983 */ /* 0x001f280000300800 */
[----:B------:R-:W4:Y:S01]  /*f380*/  LDL.LU R150, [R1+0x290] ;  /* 0x0002900001967983 */ /* 0x000f220000300800 */
[----:B---3--:R-:W-:-:S03]  /*f390*/  FADD R0, R26, R0 ;  /* 0x000000001a007221 */ /* 0x008fc60000000000 */
[----:B------:R-:W3:Y:S01]  /*f3a0*/  LDL.LU R151, [R1+0x294] ;  /* 0x0002940001977983 */ /* 0x000ee20000300800 */
[----:B--2---:R-:W-:-:S03]  /*f3b0*/  FADD R2, R27, R2 ;  /* 0x000000021b027221 */ /* 0x004fc60000000000 */
[----:B------:R0:W-:Y:S04]  /*f3c0*/  STL [R1+0x25c], R0 ;  /* 0x00025c0001007387 */ /* 0x0001e80000100800 */
[----:B------:R-:W2:Y:S04]  /*f3d0*/  LDL.LU R27, [R1+0x2c8] ;  /* 0x0002c800011b7983 */ /* 0x000ea80000300800 */
[----:B------:R-:W2:Y:S04]  /*f3e0*/  LDL.LU R26, [R1+0x2cc] ;  /* 0x0002cc00011a7983 */ /* 0x000ea80000300800 */
[----:B------:R1:W-:Y:S04]  /*f3f0*/  STL [R1+0x260], R2 ;  /* 0x0002600201007387 */ /* 0x0003e80000100800 */
[----:B------:R-:W2:Y:S04]  /*f400*/  LDL.LU R25, [R1+0x2d0] ;  /* 0x0002d00001197983 */ /* 0x000ea80000300800 */
[----:B------:R-:W2:Y:S04]  /*f410*/  LDL.LU R24, [R1+0x2d4] ;  /* 0x0002d40001187983 */ /* 0x000ea80000300800 */
[----:B0-----:R-:W2:Y:S04]  /*f420*/  LDL.LU R0, [R1+0x2d8] ;  /* 0x0002d80001007983 */ /* 0x001ea80000300800 */
[----:B-1----:R-:W2:Y:S01]  /*f430*/  LDL.LU R2, [R1+0x2dc] ;  /* 0x0002dc0001027983 */ /* 0x002ea20000300800 */
[----:B------:R-:W-:-:S05]  /*f440*/  FADD R139, R28, R139 ;  /* 0x0000008b1c8b7221 */ /* 0x000fca0000000000 */
[----:B------:R0:W-:Y:S04]  /*f450*/  STL [R1+0x264], R139 ;  /* 0x0002648b01007387 */ /* 0x0001e80000100800 */
[----:B0-----:R-:W2:Y:S01]  /*f460*/  LDL.LU R139, [R1+0x4a4] ;  /* 0x0004a400018b7983 */ /* 0x001ea20000300800 */
[----:B------:R-:W-:-:S03]  /*f470*/  FADD R140, R29, R140 ;  /* 0x0000008c1d8c7221 */ /* 0x000fc60000000000 */
[----:B------:R-:W2:Y:S04]  /*f480*/  LDL.LU R28, [R1+0x2c4] ;  /* 0x0002c400011c7983 */ /* 0x000ea80000300800 */
        /* <DEDUP_REMOVED lines=20> */
[----:B------:R0:W-:Y:S01]  /*f5d0*/  STL [R1+0x27c], R145 ;  /* 0x00027c9101007387 */ /* 0x0001e20000100800 */
[----:B-----5:R-:W-:-:S03]  /*f5e0*/  FADD R146, R35, R146 ;  /* 0x0000009223927221 */ /* 0x020fc60000000000 */
[----:B0-----:R-:W5:Y:S04]  /*f5f0*/  LDL.LU R145, [R1+0x48c] ;  /* 0x00048c0001917983 */ /* 0x001f680000300800 */
[----:B------:R-:W5:Y:S04]  /*f600*/  LDL.LU R34, [R1+0x2ac] ;  /* 0x0002ac0001227983 */ /* 0x000f680000300800 */
[----:B------:R0:W-:Y:S01]  /*f610*/  STL [R1+0x280], R146 ;  /* 0x0002809201007387 */ /* 0x0001e20000100800 */
[----:B------:R-:W-:-:S03]  /*f620*/  FADD R147, R36, R147 ;  /* 0x0000009324937221 */ /* 0x000fc60000000000 */
[----:B0-----:R-:W5:Y:S04]  /*f630*/  LDL.LU R146, [R1+0x488] ;  /* 0x0004880001927983 */ /* 0x001f680000300800 */
[----:B------:R-:W5:Y:S01]  /*f640*/  LDL.LU R35, [R1+0x2a8] ;  /* 0x0002a80001237983 */ /* 0x000f620000300800 */
[----:B----4-:R-:W-:-:S03]  /*f650*/  FADD R148, R37, R148 ;  /* 0x0000009425947221 */ /* 0x010fc60000000000 */
[----:B------:R0:W-:Y:S04]  /*f660*/  STL [R1+0x284], R147 ;  /* 0x0002849301007387 */ /* 0x0001e80000100800 */
[----:B0-----:R-:W4:Y:S01]  /*f670*/  LDL.LU R147, [R1+0x484] ;  /* 0x0004840001937983 */ /* 0x001f220000300800 */
[----:B------:R-:W-:-:S03]  /*f680*/  FADD R149, R38, R149 ;  /* 0x0000009526957221 */ /* 0x000fc60000000000 */
[----:B------:R-:W4:Y:S01]  /*f690*/  LDL.LU R36, [R1+0x2a4] ;  /* 0x0002a40001247983 */ /* 0x000f220000300800 */
[----:B------:R-:W-:-:S03]  /*f6a0*/  FADD R150, R39, R150 ;  /* 0x0000009627967221 */ /* 0x000fc60000000000 */
[----:B------:R0:W-:Y:S04]  /*f6b0*/  STL [R1+0x288], R148 ;  /* 0x0002889401007387 */ /* 0x0001e80000100800 */
[----:B0-----:R-:W4:Y:S04]  /*f6c0*/  LDL.LU R148, [R1+0x480] ;  /* 0x0004800001947983 */ /* 0x001f280000300800 */
[----:B------:R-:W4:Y:S04]  /*f6d0*/  LDL.LU R37, [R1+0x2a0] ;  /* 0x0002a00001257983 */ /* 0x000f280000300800 */
[----:B------:R0:W-:Y:S04]  /*f6e0*/  STL [R1+0x28c], R149 ;  /* 0x00028c9501007387 */ /* 0x0001e80000100800 */
[----:B0-----:R-:W4:Y:S04]  /*f6f0*/  LDL.LU R149, [R1+0x47c] ;  /* 0x00047c0001957983 */ /* 0x001f280000300800 */
[----:B------:R-:W4:Y:S04]  /*f700*/  LDL.LU R38, [R1+0x29c] ;  /* 0x00029c0001267983 */ /* 0x000f280000300800 */
[----:B------:R0:W-:Y:S04]  /*f710*/  STL [R1+0x290], R150 ;  /* 0x0002909601007387 */ /* 0x0001e80000100800 */
[----:B0-----:R-:W4:Y:S04]  /*f720*/  LDL.LU R150, [R1+0x478] ;  /* 0x0004780001967983 */ /* 0x001f280000300800 */
[----:B------:R-:W4:Y:S01]  /*f730*/  LDL.LU R39, [R1+0x298] ;  /* 0x0002980001277983 */ /* 0x000f220000300800 */
[----:B---3--:R-:W-:-:S05]  /*f740*/  FADD R151, R40, R151 ;  /* 0x0000009728977221 */ /* 0x008fca0000000000 */
[----:B------:R0:W-:Y:S01]  /*f750*/  STL [R1+0x294], R151 ;  /* 0x0002949701007387 */ /* 0x0001e20000100800 */
[----:B--2---:R-:W-:-:S03]  /*f760*/  FADD R27, R53, R27 ;  /* 0x0000001b351b7221 */ /* 0x004fc60000000000 */
[----:B0-----:R-:W2:Y:S01]  /*f770*/  LDL.LU R151, [R1+0x474] ;  /* 0x0004740001977983 */ /* 0x001ea20000300800 */
        /* <DEDUP_REMOVED lines=11> */
[----:B-----5:R-:W-:Y:S01]  /*f830*/  FADD R34, R46, R34 ;  /* 0x000000222e227221 */ /* 0x020fe20000000000 */
[----:B------:R-:W-:Y:S01]  /*f840*/  FADD R35, R45, R35 ;  /* 0x000000232d237221 */ /* 0x000fe20000000000 */
[----:B----4-:R-:W-:Y:S01]  /*f850*/  FADD R36, R44, R36 ;  /* 0x000000242c247221 */ /* 0x010fe20000000000 */
[----:B------:R-:W-:Y:S01]  /*f860*/  FADD R37, R43, R37 ;  /* 0x000000252b257221 */ /* 0x000fe20000000000 */
[----:B------:R-:W-:Y:S01]  /*f870*/  FADD R38, R42, R38 ;  /* 0x000000262a267221 */ /* 0x000fe20000000000 */
[----:B------:R-:W-:-:S05]  /*f880*/  FADD R39, R41, R39 ;  /* 0x0000002729277221 */ /* 0x000fca0000000000 */
[----:B------:R0:W-:Y:S04]  /*f890*/  STL [R1+0x298], R39 ;  /* 0x0002982701007387 */ /* 0x0001e80000100800 */
        /* <DEDUP_REMOVED lines=14> */
[----:B------:R-:W2:Y:S04]  /*f980*/  LDL.LU R52, [R1+0x2e0] ;  /* 0x0002e00001347983 */ /* 0x000ea80000300800 */
[----:B------:R2:W-:Y:S04]  /*f990*/  STL [R1+0x2d4], R24 ;  /* 0x0002d41801007387 */ /* 0x0005e80000100800 */
[----:B------:R-:W2:Y:S04]  /*f9a0*/  LDL.LU R51, [R1+0x2e4] ;  /* 0x0002e40001337983 */ /* 0x000ea80000300800 */
[----:B------:R2:W-:Y:S04]  /*f9b0*/  STL [R1+0x2d8], R0 ;  /* 0x0002d80001007387 */ /* 0x0005e80000100800 */
        /* <DEDUP_REMOVED lines=13> */
[----:B-1----:R-:W2:Y:S04]  /*fa90*/  LDL.LU R38, [R1+0x318] ;  /* 0x0003180001267983 */ /* 0x002ea80000300800 */
[----:B---3--:R-:W3:Y:S04]  /*faa0*/  LDL.LU R37, [R1+0x31c] ;  /* 0x00031c0001257983 */ /* 0x008ee80000300800 */
[----:B----4-:R-:W4:Y:S04]  /*fab0*/  LDL.LU R36, [R1+0x320] ;  /* 0x0003200001247983 */ /* 0x010f280000300800 */
[----:B-----5:R-:W5:Y:S04]  /*fac0*/  LDL.LU R35, [R1+0x324] ;  /* 0x0003240001237983 */ /* 0x020f680000300800 */
[----:B--2---:R-:W2:Y:S04]  /*fad0*/  LDL.LU R34, [R1+0x328] ;  /* 0x0003280001227983 */ /* 0x004ea80000300800 */
        /* <DEDUP_REMOVED lines=12> */
[----:B------:R-:W-:Y:S01]  /*fba0*/  FADD R52, R59, R52 ;  /* 0x000000343b347221 */ /* 0x000fe20000000000 */
        /* <DEDUP_REMOVED lines=28> */
[----:B---3--:R-:W-:-:S03]  /*fd70*/  FADD R37, R74, R37 ;  /* 0x000000254a257221 */ /* 0x008fc60000000000 */
[----:B------:R3:W-:Y:S01]  /*fd80*/  STL [R1+0x318], R38 ;  /* 0x0003182601007387 */ /* 0x0007e20000100800 */
[----:B----4-:R-:W-:-:S03]  /*fd90*/  FADD R36, R75, R36 ;  /* 0x000000244b247221 */ /* 0x010fc60000000000 */
[----:B------:R4:W-:Y:S01]  /*fda0*/  STL [R1+0x31c], R37 ;  /* 0x00031c2501007387 */ /* 0x0009e20000100800 */
[----:B-----5:R-:W-:-:S03]  /*fdb0*/  FADD R35, R76, R35 ;  /* 0x000000234c237221 */ /* 0x020fc60000000000 */
[----:B------:R5:W-:Y:S01]  /*fdc0*/  STL [R1+0x320], R36 ;  /* 0x0003202401007387 */ /* 0x000be20000100800 */
[----:B--2---:R-:W-:-:S03]  /*fdd0*/  FADD R34, R77, R34 ;  /* 0x000000224d227221 */ /* 0x004fc60000000000 */
        /* <DEDUP_REMOVED lines=22> */
[----:B0-----:R-:W2:Y:S01]  /*ff40*/  LDL.LU R52, [R1+0x35c] ;  /* 0x00035c0001347983 */ /* 0x001ea20000300800 */
[----:B------:R-:W-:-:S03]  /*ff50*/  FADD R2, R89, R2 ;  /* 0x0000000259027221 */ /* 0x000fc60000000000 */
[----:B------:R0:W-:Y:S04]  /*ff60*/  STL [R1+0x350], R24 ;  /* 0x0003501801007387 */ /* 0x0001e80000100800 */
[----:B-1----:R-:W2:Y:S04]  /*ff70*/  LDL.LU R51, [R1+0x360] ;  /* 0x0003600001337983 */ /* 0x002ea80000300800 */
        /* <DEDUP_REMOVED lines=181> */
[----:B------:R-:W-:Y:S01]  /*10ad0*/  FADD R0, R150, R0 ;  /* 0x0000000096007221 */ /* 0x000fe20000000000 */
[----:B------:R-:W-:-:S05]  /*10ae0*/  FADD R2, R2, R151 ;  /* 0x0000009702027221 */ /* 0x000fca0000000000 */
[----:B------:R0:W-:Y:S04]  /*10af0*/  STL [R1+0x450], R2 ;  /* 0x0004500201007387 */ /* 0x0001e80000100800 */
[----:B------:R0:W-:Y:S04]  /*10b00*/  STL [R1+0x448], R24 ;  /* 0x0004481801007387 */ /* 0x0001e80000100800 */
[----:B------:R0:W-:Y:S02]  /*10b10*/  STL [R1+0x44c], R0 ;  /* 0x00044c0001007387 */ /* 0x0001e40000100800 */
.L_x_32:
[----:B0-----:R-:W0:Y:S02]  /*10b20*/  LDC R0, c[0x0][0x28c] ;  /* 0x0000a300ff007b82 */ /* 0x001e240000000800 */
[----:B0-----:R-:W-:-:S13]  /*10b30*/  ISETP.GE.AND P0, PT, R0, 0x1, PT ;  /* 0x000000010000780c */ /* 0x001fda0003f06270 */
[----:B------:R-:W-:Y:S05]  /*10b40*/  @!P0 BRA `(.L_x_33) ;  /* 0x00000000006c8947 */ /* 0x000fea0003800000 */
[----:B------:R-:W-:-:S06]  /*10b50*/  UISETP.NE.AND UP0, UPT, UR22, 0x3, UPT ;  /* 0x000000031600788c */ /* 0x000fcc000bf05270 */
[----:B------:R-:W-:-:S13]  /*10b60*/  PLOP3.LUT P0, PT, PT, PT, UP0, 0x80, 0x0 ;  /* 0x000000000000781c */ /* 0x000fda0003f0f008 */
[----:B------:R-:W-:Y:S05]  /*10b70*/  @!P0 BRA `(.L_x_34) ;  /* 0x0000000000048947 */ /* 0x000fea0003800000 */
[----:B------:R-:W-:Y:S01]  /*10b80*/  BPT.TRAP 0x1 ;  /* 0x000000040000795c */ /* 0x000fe20000300000 */
.L_x_34:
[----:B------:R-:W2:Y:S01]  /*10b90*/  LDL R0, [R1+0x454] ;  /* 0x0004540001007983 */ /* 0x000ea20000100800 */
[----:B------:R-:W-:Y:S01]  /*10ba0*/  BSSY B0, `(.L_x_35) ;  /* 0x0000011000007945 */ /* 0x000fe20003800000 */
[----:B--2---:R-:W-:-:S13]  /*10bb0*/  ISETP.NE.AND P0, PT, R0, RZ, PT ;  /* 0x000000ff0000720c */ /* 0x004fda0003f05270 */
[----:B------:R-:W-:Y:S05]  /*10bc0*/  @!P0 BRA `(.L_x_36) ;  /* 0x0000000000388947 */ /* 0x000fea0003800000 */
[----:B------:R-:W2:Y:S01]  /*10bd0*/  LDL R2, [R1+0x458] ;  /* 0x0004580001027983 */ /* 0x000ea20000100800 */
[----:B------:R-:W-:-:S04]  /*10be0*/  UISETP.LT.AND UP0, UPT, UR9, 0x1, UPT ;  /* 0x000000010900788c */ /* 0x000fc8000bf01270 */
[----:B------:R-:W-:-:S04]  /*10bf0*/  USEL UR8, UR9, 0x1, UP0 ;  /* 0x0000000109087887 */ /* 0x000fc80008000000 */
[----:B------:R-:W-:-:S04]  /*10c00*/  UIADD3 UR8, UR5, UR9, -UR8 ;  /* 0x0000000905087290 */ /* 0x000fc8000fffe808 */
[----:B------:R-:W-:-:S04]  /*10c10*/  UIMAD.WIDE.U32 UR6, UR8, 0x24924925, URZ ;  /* 0x24924925080678a5 */ /* 0x000fc8000f8e003f */
[----:B------:R-:W-:-:S04]  /*10c20*/  UIADD3 UR6, UR8, -UR7, URZ ;  /* 0x8000000708067290 */ /* 0x000fc8000fffe03f */
[----:B------:R-:W-:-:S04]  /*10c30*/  ULEA.HI UR6, UR6, UR7, URZ, 0x1f ;  /* 0x0000000706067291 */ /* 0x000fc8000f8ff83f */
[----:B------:R-:W-:-:S04]  /*10c40*/  USHF.R.U32.HI UR6, URZ, 0x2, UR6 ;  /* 0x000000023f067899 */ /* 0x000fc80008011606 */
[----:B------:R-:W-:-:S04]  /*10c50*/  UIMAD UR6, UR6, -0x7, UR8 ;  /* 0xfffffff9060678a4 */ /* 0x000fc8000f8e0208 */
[----:B------:R-:W-:-:S04]  /*10c60*/  ULEA UR6, UR6, UR11, 0x3 ;  /* 0x0000000b06067291 */ /* 0x000fc8000f8e183f */
[----:B------:R-:W-:-:S06]  /*10c70*/  UIADD3 UR6, UR6, 0x38, URZ ;  /* 0x0000003806067890 */ /* 0x000fcc000fffe03f */
[----:B------:R-:W-:-:S05]  /*10c80*/  IMAD.U32 R0, RZ, RZ, UR6 ;  /* 0x00000006ff007e24 */ /* 0x000fca000f8e00ff */
[----:B--2---:R-:W-:-:S04]  /*10c90*/  PRMT R0, R2, 0x654, R0 ;  /* 0x0000065402007816 */ /* 0x004fc80000000000 */
[----:B------:R0:W-:Y:S03]  /*10ca0*/  SYNCS.ARRIVE.TRANS64.RED.A1T0 RZ, [R0+URZ], RZ ;  /* 0x000000ff00ff79a7 */ /* 0x0001e6000810043f */
.L_x_36:
[----:B------:R-:W-:Y:S05]  /*10cb0*/  BSYNC B0 ;  /* 0x0000000000007941 */ /* 0x000fea0003800000 */
.L_x_35:
[----:B------:R-:W-:-:S06]  /*10cc0*/  UISETP.GT.U32.AND UP0, UPT, UR13, 0x1, UPT ;  /* 0x000000010d00788c */ /* 0x000fcc000bf04070 */
[----:B------:R-:W-:-:S13]  /*10cd0*/  PLOP3.LUT P0, PT, PT, PT, UP0, 0x80, 0x0 ;  /* 0x000000000000781c */ /* 0x000fda0003f0f008 */
[----:B------:R-:W-:Y:S05]  /*10ce0*/  @P0 BRA `(.L_x_33) ;  /* 0x0000000000040947 */ /* 0x000fea0003800000 */
[----:B------:R-:W-:Y:S01]  /*10cf0*/  BPT.TRAP 0x1 ;  /* 0x000000040000795c */ /* 0x000fe20000300000 */
.L_x_33:
[----:B------:R-:W2:Y:S01]  /*10d00*/  LDL.LU R27, [R1+0x468] ;  /* 0x00046800011b7983 */ /* 0x000ea20000300800 */
[----:B------:R-:W3:Y:S01]  /*10d10*/  LDC R24, c[0x0][0x288] ;  /* 0x0000a200ff187b82 */ /* 0x000ee20000000800 */
[----:B------:R-:W4:Y:S01]  /*10d20*/  S2R R26, SR_TID.X ;  /* 0x00000000001a7919 */ /* 0x000f220000002100 */
[----:B------:R-:W-:Y:S01]  /*10d30*/  UIADD3 UR8, UR9, UR5, URZ ;  /* 0x0000000509087290 */ /* 0x000fe2000fffe03f */
[----:B------:R-:W-:Y:S01]  /*10d40*/  ULDC UR6, c[0x0][0x284] ;  /* 0x0000a10000067ab9 */ /* 0x000fe20000000800 */
[----:B------:R-:W0:Y:S02]  /*10d50*/  LDL.LU R25, [R1+0x464] ;  /* 0x0004640001197983 */ /* 0x000e240000300800 */
[----:B------:R-:W-:Y:S01]  /*10d60*/  UISETP.GT.U32.AND UP0, UPT, UR8, 0x6, UPT ;  /* 0x000000060800788c */ /* 0x000fe2000bf04070 */
[----:B------:R-:W-:Y:S01]  /*10d70*/  IMAD.MOV.U32 R40, RZ, RZ, -0x1 ;  /* 0xffffffffff287424 */ /* 0x000fe200078e00ff */
[----:B------:R-:W-:Y:S02]  /*10d80*/  USHF.R.S32.HI UR11, URZ, 0x1f, UR10 ;  /* 0x0000001f3f0b7899 */ /* 0x000fe4000801140a */
[----:B------:R-:W-:-:S02]  /*10d90*/  UISETP.LT.U32.AND UP0, UPT, UR9, 0x7, UP0 ;  /* 0x000000070900788c */ /* 0x000fc40008701070 */
[----:B------:R-:W-:Y:S01]  /*10da0*/  UISETP.GE.U32.AND UP1, UPT, UR9, 0x7, UPT ;  /* 0x000000070900788c */ /* 0x000fe2000bf26070 */
[----:B------:R-:W-:Y:S01]  /*10db0*/  ULDC.64 UR16, c[0x0][0x5d0] ;  /* 0x0001740000107ab9 */ /* 0x000fe20000000a00 */
[----:B------:R-:W-:-:S04]  /*10dc0*/  USEL UR12, URZ, 0x1, !UP0 ;  /* 0x000000013f0c7887 */ /* 0x000fc8000c000000 */
[----:B------:R-:W-:Y:S01]  /*10dd0*/  ULOP3.LUT UR4, UR4, UR12, URZ, 0x3c, !UPT ;  /* 0x0000000c04047292 */ /* 0x000fe2000f8e3c3f */
[C---:B----4-:R-:W-:Y:S01]  /*10de0*/  LOP3.LUT R2, R26.reuse, 0x3, RZ, 0xc0, !PT ;  /* 0x000000031a027812 */ /* 0x050fe200078ec0ff */
[----:B------:R-:W-:Y:S01]  /*10df0*/  IMAD.SHL.U32 R32, R26, 0x2, RZ ;  /* 0x000000021a207824 */ /* 0x000fe200078e00ff */
[----:B------:R-:W-:-:S03]  /*10e00*/  SHF.R.U32.HI R34, RZ, 0x7, R26 ;  /* 0x00000007ff227819 */ /* 0x000fc6000001161a */
[----:B---3--:R-:W-:Y:S01]  /*10e10*/  IMAD R2, R2, -0x2, R24 ;  /* 0xfffffffe02027824 */ /* 0x008fe200078e0218 */
[----:B------:R-:W-:Y:S02]  /*10e20*/  LOP3.LUT R34, R34, 0x1, RZ, 0xc0, !PT ;  /* 0x0000000122227812 */ /* 0x000fe400078ec0ff */
[----:B------:R-:W-:-:S03]  /*10e30*/  LOP3.LUT R32, R32, 0x6, RZ, 0xc0, !PT ;  /* 0x0000000620207812 */ /* 0x000fc600078ec0ff */
[----:B------:R-:W-:Y:S02]  /*10e40*/  IMAD.SHL.U32 R35, R34, 0x40, RZ ;  /* 0x0000004022237824 */ /* 0x000fe400078e00ff */
[----:B--2---:R-:W-:-:S04]  /*10e50*/  IMAD.WIDE R36, R27, 0x100, RZ ;  /* 0x000001001b247825 */ /* 0x004fc800078e02ff */
[----:B0-----:R-:W-:Y:S01]  /*10e60*/  IMAD.SHL.U32 R0, R25, 0x100, RZ ;  /* 0x0000010019007824 */ /* 0x001fe200078e00ff */
[----:B------:R-:W-:-:S04]  /*10e70*/  PRMT R32, R32, 0x6540, R25 ;  /* 0x0000654020207816 */ /* 0x000fc80000000019 */
[----:B------:R-:W-:Y:S01]  /*10e80*/  ISETP.GE.AND P0, PT, R0, R24, PT ;  /* 0x000000180000720c */ /* 0x000fe20003f06270 */
[----:B------:R-:W-:Y:S01]  /*10e90*/  IMAD.IADD R0, R2, 0x1, -R0 ;  /* 0x0000000102007824 */ /* 0x000fe200078e0a00 */
[----:B------:R-:W-:Y:S02]  /*10ea0*/  SHF.R.U32.HI R2, RZ, 0x2, R26 ;  /* 0x00000002ff027819 */ /* 0x000fe4000001161a */
[----:B------:R-:W-:Y:S01]  /*10eb0*/  LOP3.LUT R24, R26, 0x60, RZ, 0xc0, !PT ;  /* 0x000000601a187812 */ /* 0x000fe200078ec0ff */
[----:B------:R-:W-:Y:S01]  /*10ec0*/  IMAD.U32 R26, RZ, RZ, UR16 ;  /* 0x00000010ff1a7e24 */ /* 0x000fe2000f8e00ff */
[----:B------:R-:W-:Y:S02]  /*10ed0*/  LOP3.LUT R2, R2, 0x7, RZ, 0xc0, !PT ;  /* 0x0000000702027812 */ /* 0x000fe400078ec0ff */
[----:B------:R-:W-:Y:S02]  /*10ee0*/  SHF.R.U32.HI R24, RZ, 0x1, R24 ;  /* 0x00000001ff187819 */ /* 0x000fe40000011618 */
[----:B------:R-:W-:-:S02]  /*10ef0*/  LOP3.LUT R35, R35, 0x40, R2, 0xe2, !PT ;  /* 0x0000004023237812 */ /* 0x000fc400078ee202 */
[----:B------:R-:W-:Y:S02]  /*10f00*/  IADD3 R2, RZ, -R24, -R2 ;  /* 0x80000018ff027210 */ /* 0x000fe40007ffe802 */
[----:B------:R-:W-:Y:S02]  /*10f10*/  SHF.R.S32.HI R33, RZ, 0x1f, R32 ;  /* 0x0000001fff217819 */ /* 0x000fe40000011420 */
[----:B------:R-:W-:Y:S01]  /*10f20*/  LOP3.LUT R35, R36, R35, R24, 0xfe, !PT ;  /* 0x0000002324237212 */ /* 0x000fe200078efe18 */
[----:B------:R-:W-:Y:S02]  /*10f30*/  IMAD R34, R34, -0x40, R2 ;  /* 0xffffffc022227824 */ /* 0x000fe400078e0202 */
[----:B------:R-:W-:Y:S02]  /*10f40*/  IMAD.SHL.U32 R2, R27, 0x100, RZ ;  /* 0x000001001b027824 */ /* 0x000fe400078e00ff */
[----:B------:R-:W-:-:S03]  /*10f50*/  IMAD.WIDE.U32 R26, R26, UR10, R32 ;  /* 0x0000000a1a1a7c25 */ /* 0x000fc6000f8e0020 */
[C---:B------:R-:W-:Y:S02]  /*10f60*/  IADD3 R34, -R2.reuse, UR6, R34 ;  /* 0x0000000602227c10 */ /* 0x040fe4000fffe122 */
[----:B------:R-:W-:Y:S01]  /*10f70*/  ISETP.GE.OR P0, PT, R2, UR6, P0 ;  /* 0x0000000602007c0c */ /* 0x000fe20008706670 */
[----:B------:R-:W-:Y:S02]  /*10f80*/  UIMAD.WIDE.U32 UR6, UR8, 0x24924925, URZ ;  /* 0x24924925080678a5 */ /* 0x000fe4000f8e003f */
[----:B------:R-:W-:Y:S02]  /*10f90*/  UIMAD UR6, UR11, UR16, URZ ;  /* 0x000000100b0672a4 */ /* 0x000fe4000f8e023f */
[----:B------:R-:W-:Y:S02]  /*10fa0*/  UIADD3 UR5, UR8, -UR7, URZ ;  /* 0x8000000708057290 */ /* 0x000fe4000fffe03f */
[----:B------:R-:W-:Y:S02]  /*10fb0*/  UIMAD UR6, UR10, UR17, UR6 ;  /* 0x000000110a0672a4 */ /* 0x000fe4000f8e0206 */
[----:B------:R-:W-:-:S04]  /*10fc0*/  ULEA.HI UR5, UR5, UR7, URZ, 0x1f ;  /* 0x0000000705057291 */ /* 0x000fc8000f8ff83f */
[----:B------:R-:W-:Y:S01]  /*10fd0*/  USHF.R.U32.HI UR5, URZ, 0x2, UR5 ;  /* 0x000000023f057899 */ /* 0x000fe20008011605 */
[----:B------:R-:W-:-:S03]  /*10fe0*/  VIADD R27, R27, UR6 ;  /* 0x000000061b1b7c36 */ /* 0x000fc60008000000 */
[----:B------:R-:W-:Y:S02]  /*10ff0*/  @UP1 ULOP3.LUT UR4, UR4, 0x1, UR5, 0x78, !UPT ;  /* 0x0000000104041892 */ /* 0x000fe4000f8e7805 */
[----:B------:R-:W-:Y:S01]  /*11000*/  UIMAD UR5, UR5, -0x7, UR8 ;  /* 0xfffffff9050578a4 */ /* 0x000fe2000f8e0208 */
[----:B------:R-:W-:Y:S11]  /*11010*/  @P0 BRA `(.L_x_37) ;  /* 0x0000012400b40947 */ /* 0x000ff60003800000 */
[----:B------:R-:W0:Y:S01]  /*11020*/  LDC.64 R28, c[0x0][0x5c8] ;  /* 0x00017200ff1c7b82 */ /* 0x000e220000000a00 */
[----:B------:R-:W-:Y:S01]  /*11030*/  ULDC.64 UR6, c[0x0][0x5c0] ;  /* 0x0001700000067ab9 */ /* 0x000fe20000000a00 */
[----:B------:R-:W-:Y:S01]  /*11040*/  BSSY B0, `(.L_x_37) ;  /* 0x000126a000007945 */ /* 0x000fe20003800000 */
[-C--:B0-----:R-:W-:Y:S01]  /*11050*/  IMAD R2, R37, R28.reuse, RZ ;  /* 0x0000001c25027224 */ /* 0x081fe200078e02ff */
[----:B------:R-:W-:Y:S01]  /*11060*/  SHF.L.U64.HI R38, R28, 0x3, R29 ;  /* 0x000000031c267819 */ /* 0x000fe2000001021d */
[----:B------:R-:W-:-:S04]  /*11070*/  IMAD.WIDE.U32 R26, R35, R28, R26 ;  /* 0x0000001c231a7225 */ /* 0x000fc800078e001a */
[----:B------:R-:W-:Y:S01]  /*11080*/  IMAD R2, R35, R29, R2 ;  /* 0x0000001d23027224 */ /* 0x000fe200078e0202 */
[C---:B------:R-:W-:Y:S01]  /*11090*/  LEA R30, P2, R28.reuse, R26, 0x7 ;  /* 0x0000001a1c1e7211 */ /* 0x040fe200078438ff */
[----:B------:R-:W-:Y:S01]  /*110a0*/  IMAD.SHL.U32 R25, R28, 0x8, RZ ;  /* 0x000000081c197824 */ /* 0x000fe200078e00ff */
[----:B------:R-:W-:Y:S01]  /*110b0*/  IADD3 R24, P5, R26, UR6, RZ ;  /* 0x000000061a187c10 */ /* 0x000fe2000ffbe0ff */
[----:B------:R-:W-:-:S03]  /*110c0*/  IMAD.IADD R2, R27, 0x1, R2 ;  /* 0x000000011b027824 */ /* 0x000fc600078e0202 */
[----:B------:R-:W-:Y:S02]  /*110d0*/  IADD3 R26, P0, P1, R26, UR6, R25 ;  /* 0x000000061a1a7c10 */ /* 0x000fe4000f91e019 */
[----:B------:R-:W-:Y:S02]  /*110e0*/  LEA.HI.X R31, R28, R2, R29, 0x7, P2 ;  /* 0x000000021c1f7211 */ /* 0x000fe400010f3c1d */
[----:B------:R-:W-:Y:S02]  /*110f0*/  IADD3 R28, P2, P3, R30, UR6, R25 ;  /* 0x000000061e1c7c10 */ /* 0x000fe4000fb5e019 */
[----:B------:R-:W-:Y:S02]  /*11100*/  IADD3.X R25, R2, UR7, RZ, P5, !PT ;  /* 0x0000000702197c10 */ /* 0x000fe4000affe4ff */
[----:B------:R-:W-:Y:S02]  /*11110*/  FSETP.NEU.AND P5, PT, RZ, UR21, PT ;  /* 0x00000015ff007c0b */ /* 0x000fe4000bfad000 */
[----:B------:R-:W-:-:S02]  /*11120*/  IADD3 R30, P6, R30, UR6, RZ ;  /* 0x000000061e1e7c10 */ /* 0x000fc4000ffde0ff */
[C-C-:B------:R-:W-:Y:S02]  /*11130*/  IADD3.X R29, R31.reuse, UR7, R38.reuse, P2, P3 ;  /* 0x000000071f1d7c10 */ /* 0x140fe400097e6426 */
[----:B------:R-:W-:Y:S02]  /*11140*/  IADD3.X R27, R2, UR7, R38, P0, P1 ;  /* 0x00000007021b7c10 */ /* 0x000fe400087e2426 */
[----:B------:R-:W-:-:S05]  /*11150*/  IADD3.X R31, R31, UR7, RZ, P6, !PT ;  /* 0x000000071f1f7c10 */ /* 0x000fca000b7fe4ff */
[----:B------:R-:W-:Y:S05]  /*11160*/  @!P5 BRA `(.L_x_38) ;  /* 0x000000d800f8d947 */ /* 0x000fea0003800000 */
[----:B------:R-:W-:Y:S01]  /*11170*/  ULDC.64 UR6, c[0x0][0x5b8] ;  /* 0x00016e0000067ab9 */ /* 0x000fe20000000a00 */
[----:B------:R-:W-:Y:S01]  /*11180*/  BSSY B1, `(.L_x_39) ;  /* 0x0000013000017945 */ /* 0x000fe20003800000 */
[----:B------:R-:W-:Y:S01]  /*11190*/  IMAD.U32 R2, RZ, RZ, UR6 ;  /* 0x00000006ff027e24 */ /* 0x000fe2000f8e00ff */
[----:B------:R-:W-:-:S03]  /*111a0*/  UIMAD UR6, UR11, UR6, URZ ;  /* 0x000000060b0672a4 */ /* 0x000fc6000f8e023f */
[----:B------:R-:W-:Y:S01]  /*111b0*/  IMAD.WIDE.U32 R32, R2, UR10, R32 ;  /* 0x0000000a02207c25 */ /* 0x000fe2000f8e0020 */
[----:B------:R-:W-:-:S03]  /*111c0*/  UIMAD UR6, UR10, UR7, UR6 ;  /* 0x000000070a0672a4 */ /* 0x000fc6000f8e0206 */
[----:B------:R-:W-:Y:S01]  /*111d0*/  IMAD.MOV.U32 R38, RZ, RZ, R32 ;  /* 0x000000ffff267224 */ /* 0x000fe200078e0020 */
[----:B------:R-:W-:Y:S02]  /*111e0*/  ULDC.64 UR10, c[0x0][0x5a8] ;  /* 0x00016a00000a7ab9 */ /* 0x000fe40000000a00 */
[----:B------:R-:W-:Y:S01]  /*111f0*/  VIADD R39, R33, UR6 ;  /* 0x0000000621277c36 */ /* 0x000fe20008000000 */
[----:B------:R-:W-:Y:S02]  /*11200*/  ULDC.64 UR6, c[0x0][0x5b0] ;  /* 0x00016c0000067ab9 */ /* 0x000fe40000000a00 */
[----:B------:R-:W-:Y:S02]  /*11210*/  IMAD R2, R37, UR6, RZ ;  /* 0x0000000625027c24 */ /* 0x000fe4000f8e02ff */
[----:B------:R-:W-:-:S04]  /*11220*/  IMAD.WIDE.U32 R32, R35, UR6, R38 ;  /* 0x0000000623207c25 */ /* 0x000fc8000f8e0026 */
[----:B------:R-:W-:Y:S01]  /*11230*/  IMAD R2, R35, UR7, R2 ;  /* 0x0000000723027c24 */ /* 0x000fe2000f8e0202 */
[----:B------:R-:W-:-:S04]  /*11240*/  IADD3 R32, P0, R32, UR10, RZ ;  /* 0x0000000a20207c10 */ /* 0x000fc8000ff1e0ff */
[--C-:B------:R-:W-:Y:S02]  /*11250*/  IADD3.X R33, R33, UR11, R2.reuse, P0, !PT ;  /* 0x0000000b21217c10 */ /* 0x100fe400087fe402 */
[----:B------:R-:W-:Y:S02]  /*11260*/  ISETP.GE.AND P0, PT, R34, 0x1, PT ;  /* 0x000000012200780c */ /* 0x000fe40003f06270 */
[----:B------:R-:W-:Y:S02]  /*11270*/  PRMT R2, RZ, 0x7610, R2 ;  /* 0x00007610ff027816 */ /* 0x000fe40000000002 */
[----:B------:R-:W-:-:S13]  /*11280*/  ISETP.LT.OR P1, PT, R0, 0x1, !P0 ;  /* 0x000000010000780c */ /* 0x000fda0004721670 */
[----:B------:R-:W-:Y:S05]  /*11290*/  @P1 BRA `(.L_x_40) ;  /* 0x0000000000041947 */ /* 0x000fea0003800000 */
[----:B------:R0:W5:Y:S02]  /*112a0*/  LDG.E.U8 R2, desc[UR14][R32.64] ;  /* 0x0000000e20027981 */ /* 0x000164000c1e1100 */
.L_x_40:
[----:B------:R-:W-:Y:S05]  /*112b0*/  BSYNC B1 ;  /* 0x0000000000017941 */ /* 0x000fea0003800000 */
.L_x_39:
[----:B-----5:R-:W-:Y:S01]  /*112c0*/  LOP3.LUT R2, R2, 0xff, RZ, 0xc0, !PT ;  /* 0x000000ff02027812 */ /* 0x020fe200078ec0ff */
[----:B------:R-:W-:Y:S03]  /*112d0*/  BSSY B1, `(.L_x_41) ;  /* 0x000000b000017945 */ /* 0x000fe60003800000 */
[----:B------:R-:W-:-:S05]  /*112e0*/  F2FP.F16.E4M3.UNPACK_B R2, R2 ;  /* 0x00000002ff02723e */ /* 0x000fca00020006ff */
[----:B------:R-:W-:-:S05]  /*112f0*/  HADD2.F32 R2, -RZ, R2.H0_H0 ;  /* 0x20000002ff027230 */ /* 0x000fca0000004100 */
[----:B------:R-:W-:-:S04]  /*11300*/  FMUL R2, R2, UR21 ;  /* 0x0000001502027c20 */ /* 0x000fc80008400000 */
[--C-:B------:R-:W-:Y:S01]  /*11310*/  FFMA R3, R3, UR20, R2.reuse ;  /* 0x0000001403037c23 */ /* 0x100fe20008000002 */
[----:B------:R-:W-:-:S04]  /*11320*/  PRMT R2, RZ, 0x7610, R2 ;  /* 0x00007610ff027816 */ /* 0x000fc80000000002 */
[----:B------:R-:W-:-:S05]  /*11330*/  F2FP.SATFINITE.E4M3.F32.PACK_AB_MERGE_C R3, RZ, R3, RZ ;  /* 0x00000003ff03723e */ /* 0x000fca00048070ff */
[----:B------:R2:W-:Y:S01]  /*11340*/  @!P1 STG.E.U8 desc[UR14][R24.64], R3 ;  /* 0x0000000318009986 */ /* 0x0005e2000c10110e */
[----:B------:R-:W-:-:S13]  /*11350*/  ISETP.LT.OR P1, PT, R0, 0x2, !P0 ;  /* 0x000000020000780c */ /* 0x000fda0004721670 */
[----:B--2---:R-:W-:Y:S05]  /*11360*/  @P1 BRA `(.L_x_42) ;  /* 0x0000000000041947 */ /* 0x004fea0003800000 */
[----:B------:R2:W5:Y:S02]  /*11370*/  LDG.E.U8 R2, desc[UR14][R32.64+0x1] ;  /* 0x0000010e20027981 */ /* 0x000564000c1e1100 */
.L_x_42:
[----:B------:R-:W-:Y:S05]  /*11380*/  BSYNC B1 ;  /* 0x0000000000017941 */ /* 0x000fea0003800000 */
.L_x_41:
[----:B-----5:R-:W-:Y:S01]  /*11390*/  LOP3.LUT R2, R2, 0xff, RZ, 0xc0, !PT ;  /* 0x000000ff02027812 */ /* 0x020fe200078ec0ff */
[----:B------:R-:W-:Y:S03]  /*113a0*/  BSSY B1, `(.L_x_43) ;  /* 0x0000013000017945 */ /* 0x000fe60003800000 */
[----:B------:R-:W-:-:S05]  /*113b0*/  F2FP.F16.E4M3.UNPACK_B R2, R2 ;  /* 0x00000002ff02723e */ /* 0x000fca00020006ff */
[----:B------:R-:W-:-:S05]  /*113c0*/  HADD2.F32 R2, -RZ, R2.H0_H0 ;  /* 0x20000002ff027230 */ /* 0x000fca0000004100 */
[----:B------:R-:W-:-:S04]  /*113d0*/  FMUL R2, R2, UR21 ;  /* 0x0000001502027c20 */ /* 0x000fc80008400000 */
[----:B------:R-:W-:-:S05]  /*113e0*/  FFMA R4, R4, UR20, R2 ;  /* 0x0000001404047c23 */ /* 0x000fca0008000002 */
[----:B------:R-:W-:-:S05]  /*113f0*/  F2FP.SATFINITE.E4M3.F32.PACK_AB_MERGE_C R4, RZ, R4, RZ ;  /* 0x00000004ff04723e */ /* 0x000fca00048070ff */
[----:B------:R3:W-:Y:S01]  /*11400*/  @!P1 STG.E.U8 desc[UR14][R24.64+0x1], R4 ;  /* 0x0000010418009986 */ /* 0x0007e2000c10110e */
[----:B------:R-:W-:-:S05]  /*11410*/  IADD3 R2, P1, R35, 0x8, RZ ;  /* 0x0000000823027810 */ /* 0x000fca0007f3e0ff */
[----:B------:R-:W-:-:S04]  /*11420*/  IMAD.X R3, RZ, RZ, R37, P1 ;  /* 0x000000ffff037224 */ /* 0x000fc800008e0625 */
[----:B------:R-:W-:-:S04]  /*11430*/  IMAD R3, R3, UR6, RZ ;  /* 0x0000000603037c24 */ /* 0x000fc8000f8e02ff */
[C---:B---3--:R-:W-:Y:S02]  /*11440*/  IMAD R4, R2.reuse, UR7, R3 ;  /* 0x0000000702047c24 */ /* 0x048fe4000f8e0203 */
[----:B------:R-:W-:-:S03]  /*11450*/  IMAD.WIDE.U32 R2, R2, UR6, R38 ;  /* 0x0000000602027c25 */ /* 0x000fc6000f8e0026 */
[----:B------:R-:W-:-:S04]  /*11460*/  IADD3 R2, P1, R2, UR10, RZ ;  /* 0x0000000a02027c10 */ /* 0x000fc8000ff3e0ff */
[--C-:B------:R-:W-:Y:S02]  /*11470*/  IADD3.X R3, R3, UR11, R4.reuse, P1, !PT ;  /* 0x0000000b03037c10 */ /* 0x100fe40008ffe404 */
[----:B------:R-:W-:Y:S02]  /*11480*/  ISETP.GE.AND P1, PT, R34, 0x9, PT ;  /* 0x000000092200780c */ /* 0x000fe40003f26270 */
[----:B------:R-:W-:Y:S02]  /*11490*/  PRMT R4, RZ, 0x7610, R4 ;  /* 0x00007610ff047816 */ /* 0x000fe40000000004 */
[----:B------:R-:W-:-:S13]  /*114a0*/  ISETP.LT.OR P2, PT, R0, 0x1, !P1 ;  /* 0x000000010000780c */ /* 0x000fda0004f41670 */
[----:B------:R-:W-:Y:S05]  /*114b0*/  @P2 BRA `(.L_x_44) ;  /* 0x0000000000042947 */ /* 0x000fea0003800000 */
[----:B------:R3:W5:Y:S02]  /*114c0*/  LDG.E.U8 R4, desc[UR14][R2.64] ;  /* 0x0000000e02047981 */ /* 0x000764000c1e1100 */
.L_x_44:
[----:B------:R-:W-:Y:S05]  /*114d0*/  BSYNC B1 ;  /* 0x0000000000017941 */ /* 0x000fea0003800000 */
.L_x_43:
        /* <DEDUP_REMOVED lines=10> */
[----:B----4-:R-:W-:Y:S05]  /*11580*/  @P2 BRA `(.L_x_46) ;  /* 0x0000000000042947 */ /* 0x010fea0003800000 */
[----:B------:R4:W5:Y:S02]  /*11590*/  LDG.E.U8 R4, desc[UR14][R2.64+0x1] ;  /* 0x0000010e02047981 */ /* 0x000964000c1e1100 */
.L_x_46:
[----:B------:R-:W-:Y:S05]  /*115a0*/  BSYNC B1 ;  /* 0x0000000000017941 */ /* 0x000fea0003800000 */
.L_x_45:
[----:B-----5:R-:W-:Y:S01]  /*115b0*/  LOP3.LUT R4, R4, 0xff, RZ, 0xc0, !PT ;  /* 0x000000ff04047812 */ /* 0x020fe200078ec0ff */
[----:B------:R-:W-:Y:S01]  /*115c0*/  BSSY B1, `(.L_x_47) ;  /* 0x000000b000017945 */ /* 0x000fe20003800000 */
[----:B------:R-:W-:Y:S02]  /*115d0*/  ISETP.LT.OR P3, PT, R0, 0x9, !P0 ;  /* 0x000000090000780c */ /* 0x000fe40004761670 */
[----:B------:R-:W-:-:S05]  /*115e0*/  F2FP.F16.E4M3.UNPACK_B R4, R4 ;  /* 0x00000004ff04723e */ /* 0x000fca00020006ff */
[----:B------:R-:W-:-:S05]  /*115f0*/  HADD2.F32 R4, -RZ, R4.H0_H0 ;  /* 0x20000004ff047230 */ /* 0x000fca0000004100 */
[----:B------:R-:W-:-:S04]  /*11600*/  FMUL R4, R4, UR21 ;  /* 0x0000001504047c20 */ /* 0x000fc80008400000 */
[--C-:B------:R-:W-:Y:S01]  /*11610*/  FFMA R6, R6, UR20, R4.reuse ;  /* 0x0000001406067c23 */ /* 0x100fe20008000004 */
[----:B------:R-:W-:-:S04]  /*11620*/  PRMT R4, RZ, 0x7610, R4 ;  /* 0x00007610ff047816 */ /* 0x000fc80000000004 */
[----:B------:R-:W-:-:S05]  /*11630*/  F2FP.SATFINITE.E4M3.F32.PACK_AB_MERGE_C R6, RZ, R6, RZ ;  /* 0x00000006ff06723e */ /* 0x000fca00048070ff */
[----:B------:R0:W-:Y:S01]  /*11640*/  @!P2 STG.E.U8 desc[UR14][R26.64+0x1], R6 ;  /* 0x000001061a00a986 */ /* 0x0001e2000c10110e */
[----:B------:R-:W-:Y:S05]  /*11650*/  @P3 BRA `(.L_x_48) ;  /* 0x0000000000043947 */ /* 0x000fea0003800000 */
[----:B------:R0:W5:Y:S02]  /*11660*/  LDG.E.U8 R4, desc[UR14][R32.64+0x8] ;  /* 0x0000080e20047981 */ /* 0x000164000c1e1100 */
.L_x_48:
[----:B------:R-:W-:Y:S05]  /*11670*/  BSYNC B1 ;  /* 0x0000000000017941 */ /* 0x000fea0003800000 */
.L_x_47:
        /* <DEDUP_REMOVED lines=12> */
.L_x_50:
[----:B------:R-:W-:Y:S05]  /*11740*/  BSYNC B1 ;  /* 0x0000000000017941 */ /* 0x000fea0003800000 */
.L_x_49:
        /* <DEDUP_REMOVED lines=12> */
.L_x_52:
[----:B------:R-:W-:Y:S05]  /*11810*/  BSYNC B1 ;  /* 0x0000000000017941 */ /* 0x000fea0003800000 */
.L_x_51:
        /* <DEDUP_REMOVED lines=12> */
.L_x_54:
[----:B------:R-:W-:Y:S05]  /*118e0*/  BSYNC B1 ;  /* 0x0000000000017941 */ /* 0x000fea0003800000 */
.L_x_53:
        /* <DEDUP_REMOVED lines=12> */
.L_x_56:
[----:B------:R-:W-:Y:S05]  /*119b0*/  BSYNC B1 ;  /* 0x0000000000017941 */ /* 0x000fea0003800000 */
.L_x_55:
        /* <DEDUP_REMOVED lines=12> */
.L_x_58:
[----:B------:R-:W-:Y:S05]  /*11a80*/  BSYNC B1 ;  /* 0x0000000000017941 */ /* 0x000fea0003800000 */
.L_x_57:
        /* <DEDUP_REMOVED lines=12> */
.L_x_60:
[----:B------:R-:W-:Y:S05]  /*11b50*/  BSYNC B1 ;  /* 0x0000000000017941 */ /* 0x000fea0003800000 */
.L_x_59:
        /* <DEDUP_REMOVED lines=12> */
.L_x_62:
[----:B------:R-:W-:Y:S05]  /*11c20*/  BSYNC B1 ;  /* 0x0000000000017941 */ /* 0x000fea0003800000 */
.L_x_61:
        /* <DEDUP_REMOVED lines=12> */
.L_x_64:
[----:B------:R-:W-:Y:S05]  /*11cf0*/  BSYNC B1 ;  /* 0x0000000000017941 */ /* 0x000fea0003800000 */
.L_x_63:
        /* <DEDUP_REMOVED lines=12> */
.L_x_66:
[----:B------:R-:W-:Y:S05]  /*11dc0*/  BSYNC B1 ;  /* 0x0000000000017941 */ /* 0x000fea0003800000 */
.L_x_65:
        /* <DEDUP_REMOVED lines=12> */
.L_x_68:
[----:B------:R-:W-:Y:S05]  /*11e90*/  BSYNC B1 ;  /* 0x0000000000017941 */ /* 0x000fea0003800000 */
.L_x_67:
        /* <DEDUP_REMOVED lines=12> */
.L_x_70:
[----:B------:R-:W-:Y:S05]  /*11f60*/  BSYNC B1 ;  /* 0x0000000000017941 */ /* 0x000fea0003800000 */
.L_x_69:
        /* <DEDUP_REMOVED lines=12> */
.L_x_72:
[----:B------:R-:W-:Y:S05]  /*12030*/  BSYNC B1 ;  /* 0x0000000000017941 */ /* 0x000fea0003800000 */
.L_x_71:
        /* <DEDUP_REMOVED lines=12> */
.L_x_74:
[----:B------:R-:W-:Y:S05]  /*12100*/  BSYNC B1 ;  /* 0x0000000000017941 */ /* 0x000fea0003800000 */
.L_x_73:
        /* <DEDUP_REMOVED lines=12> */
.L_x_76:
[----:B------:R-:W-:Y:S05]  /*121d0*/  BSYNC B1 ;  /* 0x0000000000017941 */ /* 0x000fea0003800000 */
.L_x_75:
        /* <DEDUP_REMOVED lines=12> */
.L_x_78:
[----:B------:R-:W-:Y:S05]  /*122a0*/  BSYNC B1 ;  /* 0x0000000000017941 */ /* 0x000fea0003800000 */
.L_x_77:
        /* <DEDUP_REMOVED lines=12> */
.L_x_80:
[----:B------:R-:W-:Y:S05]  /*12370*/  BSYNC B1 ;  /* 0x0000000000017941 */ /* 0x000fea0003800000 */
.L_x_79:
        /* <DEDUP_REMOVED lines=12> */
.L_x_82:
[----:B------:R-:W-:Y:S05]  /*12440*/  BSYNC B1 ;  /* 0x0000000000017941 */ /* 0x000fea0003800000 */
.L_x_81:
        /* <DEDUP_REMOVED lines=12> */
.L_x_84:
[----:B------:R-:W-:Y:S05]  /*12510*/  BSYNC B1 ;  /* 0x0000000000017941 */ /* 0x000fea0003800000 */
.L_x_83:
        /* <DEDUP_REMOVED lines=12> */
.L_x_86:
[----:B------:R-:W-:Y:S05]  /*125e0*/  BSYNC B1 ;  /* 0x0000000000017941 */ /* 0x000fea0003800000 */
.L_x_85:
        /* <DEDUP_REMOVED lines=12> */
.L_x_88:
[----:B------:R-:W-:Y:S05]  /*126b0*/  BSYNC B1 ;  /* 0x0000000000017941 */ /* 0x000fea0003800000 */
.L_x_87:
        /* <DEDUP_REMOVED lines=12> */
.L_x_90:
[----:B------:R-:W-:Y:S05]  /*12780*/  BSYNC B1 ;  /* 0x0000000000017941 */ /* 0x000fea0003800000 */
.L_x_89:
        /* <DEDUP_REMOVED lines=12> */
.L_x_92:
[----:B------:R-:W-:Y:S05]  /*12850*/  BSYNC B1 ;  /* 0x0000000000017941 */ /* 0x000fea0003800000 */
.L_x_91:
        /* <DEDUP_REMOVED lines=12> */
.L_x_94:
[----:B------:R-:W-:Y:S05]  /*12920*/  BSYNC B1 ;  /* 0x0000000000017941 */ /* 0x000fea0003800000 */
.L_x_93:
        /* <DEDUP_REMOVED lines=12> */
.L_x_96:
[----:B------:R-:W-:Y:S05]  /*129f0*/  BSYNC B1 ;  /* 0x0000000000017941 */ /* 0x000fea0003800000 */
.L_x_95:
        /* <DEDUP_REMOVED lines=12> */
.L_x_98:
[----:B------:R-:W-:Y:S05]  /*12ac0*/  BSYNC B1 ;  /* 0x0000000000017941 */ /* 0x000fea0003800000 */
.L_x_97:
        /* <DEDUP_REMOVED lines=12> */
.L_x_100:
[----:B------:R-:W-:Y:S05]  /*12b90*/  BSYNC B1 ;  /* 0x0000000000017941 */ /* 0x000fea0003800000 */
.L_x_99:
        /* <DEDUP_REMOVED lines=12> */
.L_x_102:
[----:B------:R-:W-:Y:S05]  /*12c60*/  BSYNC B1 ;  /* 0x0000000000017941 */ /* 0x000fea0003800000 */
.L_x_101:
        /* <DEDUP_REMOVED lines=12> */
.L_x_104:
[----:B------:R-:W-:Y:S05]  /*12d30*/  BSYNC B1 ;  /* 0x0000000000017941 */ /* 0x000fea0003800000 */
.L_x_103:
        /* <DEDUP_REMOVED lines=12> */
.L_x_106:
[----:B------:R-:W-:Y:S05]  /*12e00*/  BSYNC B1 ;  /* 0x0000000000017941 */ /* 0x000fea0003800000 */
.L_x_105:
        /* <DEDUP_REMOVED lines=12> */
.L_x_108:
[----:B------:R-:W-:Y:S05]  /*12ed0*/  BSYNC B1 ;  /* 0x0000000000017941 */ /* 0x000fea0003800000 */
.L_x_107:
        /* <DEDUP_REMOVED lines=12> */
.L_x_110:
[----:B------:R-:W-:Y:S05]  /*12fa0*/  BSYNC B1 ;  /* 0x0000000000017941 */ /* 0x000fea0003800000 */
.L_x_109:
        /* <DEDUP_REMOVED lines=12> */
.L_x_112:
[----:B------:R-:W-:Y:S05]  /*13070*/  BSYNC B1 ;  /* 0x0000000000017941 */ /* 0x000fea0003800000 */
.L_x_111:
        /* <DEDUP_REMOVED lines=12> */
.L_x_114:
[----:B------:R-:W-:Y:S05]  /*13140*/  BSYNC B1 ;  /* 0x0000000000017941 */ /* 0x000fea0003800000 */
.L_x_113:
        /* <DEDUP_REMOVED lines=12> */
.L_x_116:
[----:B------:R-:W-:Y:S05]  /*13210*/  BSYNC B1 ;  /* 0x0000000000017941 */ /* 0x000fea0003800000 */
.L_x_115:
        /* <DEDUP_REMOVED lines=12> */
.L_x_118:
[----:B------:R-:W-:Y:S05]  /*132e0*/  BSYNC B1 ;  /* 0x0000000000017941 */ /* 0x000fea0003800000 */
.L_x_117:
        /* <DEDUP_REMOVED lines=12> */
.L_x_120:
[----:B------:R-:W-:Y:S05]  /*133b0*/  BSYNC B1 ;  /* 0x0000000000017941 */ /* 0x000fea0003800000 */
.L_x_119:
        /* <DEDUP_REMOVED lines=12> */
.L_x_122:
[----:B------:R-:W-:Y:S05]  /*13480*/  BSYNC B1 ;  /* 0x0000000000017941 */ /* 0x000fea0003800000 */
.L_x_121:
        /* <DEDUP_REMOVED lines=12> */
.L_x_124:
[----:B------:R-:W-:Y:S05]  /*13550*/  BSYNC B1 ;  /* 0x0000000000017941 */ /* 0x000fea0003800000 */
.L_x_123:
[----:B-----5:R-:W-:Y:S01]  /*13560*/  LOP3.LUT R4, R4, 0xff, RZ, 0xc0, !PT ;  /* 0x000000ff04047812 */ /* 0x020fe200078ec0ff */
[----:B------:R-:W-:Y:S01]  /*13570*/  BSSY B1, `(.L_x_125) ;  /* 0x000000b000017945 */ /* 0x000fe20003800000 */
[----:B------:R-:W-:Y:S02]  /*13580*/  ISETP.LT.OR P2, PT, R0, 0x52, !P1 ;  /* 0x000000520000780c */ /* 0x000fe40004f41670 */
[----:B------:R-:W-:-:S05]  /*13590*/  F2FP.F16.E4M3.UNPACK_B R4, R4 ;  /* 0x00000004ff04723e */ /* 0x000fca00020006ff */
[----:B------:R-:W-:-:S05]  /*135a0*/  HADD2.F32 R4, -RZ, R4.H0_H0 ;  /* 0x20000004ff047230 */ /* 0x000fca0000004100 */
[----:B------:R-:W-:-:S04]  /*135b0*/  FMUL R4, R4, UR21 ;  /* 0x0000001504047c20 */ /* 0x000fc80008400000 */
[----:B------:R-:W-:-:S05]  /*135c0*/  FFMA R4, R173, UR20, R4 ;  /* 0x00000014ad047c23 */ /* 0x000fca0008000004 */
[----:B------:R-:W-:Y:S02]  /*135d0*/  F2FP.SATFINITE.E4M3.F32.PACK_AB_MERGE_C R5, RZ, R4, RZ ;  /* 0x00000004ff05723e */ /* 0x000fe400048070ff */
[----:B------:R-:W-:-:S03]  /*135e0*/  PRMT R4, RZ, 0x7610, R4 ;  /* 0x00007610ff047816 */ /* 0x000fc60000000004 */
[----:B------:R0:W-:Y:S01]  /*135f0*/  @!P3 STG.E.U8 desc[UR14][R26.64+0x50], R5 ;  /* 0x000050051a00b986 */ /* 0x0001e2000c10110e */
[----:B------:R-:W-:Y:S05]  /*13600*/  @P2 BRA `(.L_x_126) ;  /* 0x0000000000042947 */ /* 0x000fea0003800000 */
[----:B------:R0:W5:Y:S02]  /*13610*/  LDG.E.U8 R4, desc[UR14][R2.64+0x51] ;  /* 0x0000510e02047981 */ /* 0x000164000c1e1100 */
.L_x_126:
[----:B------:R-:W-:Y:S05]  /*13620*/  BSYNC B1 ;  /* 0x0000000000017941 */ /* 0x000fea0003800000 */
.L_x_125:
[----:B-----5:R-:W-:Y:S01]  /*13630*/  LOP3.LUT R4, R4, 0xff, RZ, 0xc0, !PT ;  /* 0x000000ff04047812 */ /* 0x020fe200078ec0ff */
[----:B------:R-:W-:Y:S01]  /*13640*/  BSSY B1, `(.L_x_127) ;  /* 0x000000b000017945 */ /* 0x000fe20003800000 */
[----:B------:R-:W-:Y:S02]  /*13650*/  ISETP.LT.OR P3, PT, R0, 0x59, !P0 ;  /* 0x000000590000780c */ /* 0x000fe40004761670 */
[----:B------:R-:W-:-:S05]  /*13660*/  F2FP.F16.E4M3.UNPACK_B R4, R4 ;  /* 0x00000004ff04723e */ /* 0x000fca00020006ff */
[----:B------:R-:W-:-:S05]  /*13670*/  HADD2.F32 R4, -RZ, R4.H0_H0 ;  /* 0x20000004ff047230 */ /* 0x000fca0000004100 */
[----:B------:R-:W-:-:S04]  /*13680*/  FMUL R4, R4, UR21 ;  /* 0x0000001504047c20 */ /* 0x000fc80008400000 */
[----:B------:R-:W-:-:S05]  /*13690*/  FFMA R4, R174, UR20, R4 ;  /* 0x00000014ae047c23 */ /* 0x000fca0008000004 */
[----:B0-----:R-:W-:Y:S02]  /*136a0*/  F2FP.SATFINITE.E4M3.F32.PACK_AB_MERGE_C R5, RZ, R4, RZ ;  /* 0x00000004ff05723e */ /* 0x001fe400048070ff */
[----:B------:R-:W-:-:S03]  /*136b0*/  PRMT R4, RZ, 0x7610, R4 ;  /* 0x00007610ff047816 */ /* 0x000fc60000000004 */
[----:B------:R0:W-:Y:S01]  /*136c0*/  @!P2 STG.E.U8 desc[UR14][R26.64+0x51], R5 ;  /* 0x000051051a00a986 */ /* 0x0001e2000c10110e */
[----:B------:R-:W-:Y:S05]  /*136d0*/  @P3 BRA `(.L_x_128) ;  /* 0x0000000000043947 */ /* 0x000fea0003800000 */
[----:B------:R0:W5:Y:S02]  /*136e0*/  LDG.E.U8 R4, desc[UR14][R32.64+0x58] ;  /* 0x0000580e20047981 */ /* 0x000164000c1e1100 */
.L_x_128:
[----:B------:R-:W-:Y:S05]  /*136f0*/  BSYNC B1 ;  /* 0x0000000000017941 */ /* 0x000fea0003800000 */
.L_x_127:
        /* <DEDUP_REMOVED lines=12> */
.L_x_130:
[----:B------:R-:W-:Y:S05]  /*137c0*/  BSYNC B1 ;  /* 0x0000000000017941 */ /* 0x000fea0003800000 */
.L_x_129:
[----:B-----5:R-:W-:Y:S01]  /*137d0*/  LOP3.LUT R4, R4, 0xff, RZ, 0xc0, !PT ;  /* 0x000000ff04047812 */ /* 0x020fe200078ec0ff */
[----:B------:R-:W-:Y:S01]  /*137e0*/  BSSY B1, `(.L_x_131) ;  /* 0x000000b000017945 */ /* 0x000fe20003800000 */
[----:B------:R-:W-:Y:S02]  /*137f0*/  ISETP.LT.OR P3, PT, R0, 0x59, !P1 ;  /* 0x000000590000780c */ /* 0x000fe40004f61670 */
[----:B------:R-:W-:-:S05]  /*13800*/  F2FP.F16.E4M3.UNPACK_B R4, R4 ;  /* 0x00000004ff04723e */ /* 0x000fca00020006ff */
[----:B------:R-:W-:-:S05]  /*13810*/  HADD2.F32 R4, -RZ, R4.H0_H0 ;  /* 0x20000004ff047230 */ /* 0x000fca0000004100 */
[----:B0-----:R-:W-:Y:S01]  /*13820*/  FMUL R5, R4, UR21 ;  /* 0x0000001504057c20 */ /* 0x001fe20008400000 */
[----:B------:R-:W-:-:S03]  /*13830*/  PRMT R4, RZ, 0x7610, R4 ;  /* 0x00007610ff047816 */ /* 0x000fc60000000004 */
[----:B------:R-:W-:-:S05]  /*13840*/  FFMA R5, R176, UR20, R5 ;  /* 0x00000014b0057c23 */ /* 0x000fca0008000005 */
[----:B------:R-:W-:-:S05]  /*13850*/  F2FP.SATFINITE.E4M3.F32.PACK_AB_MERGE_C R5, RZ, R5, RZ ;  /* 0x00000005ff05723e */ /* 0x000fca00048070ff */
[----:B------:R0:W-:Y:S01]  /*13860*/  @!P2 STG.E.U8 desc[UR14][R24.64+0x59], R5 ;  /* 0x000059051800a986 */ /* 0x0001e2000c10110e */
[----:B------:R-:W-:Y:S05]  /*13870*/  @P3 BRA `(.L_x_132) ;  /* 0x0000000000043947 */ /* 0x000fea0003800000 */
[----:B------:R0:W5:Y:S02]  /*13880*/  LDG.E.U8 R4, desc[UR14][R2.64+0x58] ;  /* 0x0000580e02047981 */ /* 0x000164000c1e1100 */
.L_x_132:
[----:B------:R-:W-:Y:S05]  /*13890*/  BSYNC B1 ;  /* 0x0000000000017941 */ /* 0x000fea0003800000 */
.L_x_131:
        /* <DEDUP_REMOVED lines=12> */
.L_x_134:
[----:B------:R-:W-:Y:S05]  /*13960*/  BSYNC B1 ;  /* 0x0000000000017941 */ /* 0x000fea0003800000 */
.L_x_133:
        /* <DEDUP_REMOVED lines=12> */
.L_x_136:
[----:B------:R-:W-:Y:S05]  /*13a30*/  BSYNC B1 ;  /* 0x0000000000017941 */ /* 0x000fea0003800000 */
.L_x_135:
        /* <DEDUP_REMOVED lines=12> */
.L_x_138:
[----:B------:R-:W-:Y:S05]  /*13b00*/  BSYNC B1 ;  /* 0x0000000000017941 */ /* 0x000fea0003800000 */
.L_x_137:
        /* <DEDUP_REMOVED lines=12> */
.L_x_140:
[----:B------:R-:W-:Y:S05]  /*13bd0*/  BSYNC B1 ;  /* 0x0000000000017941 */ /* 0x000fea0003800000 */
.L_x_139:
        /* <DEDUP_REMOVED lines=12> */
.L_x_142:
[----:B------:R-:W-:Y:S05]  /*13ca0*/  BSYNC B1 ;  /* 0x0000000000017941 */ /* 0x000fea0003800000 */
.L_x_141:
        /* <DEDUP_REMOVED lines=12> */
.L_x_144:
[----:B------:R-:W-:Y:S05]  /*13d70*/  BSYNC B1 ;  /* 0x0000000000017941 */ /* 0x000fea0003800000 */
.L_x_143:
        /* <DEDUP_REMOVED lines=12> */
.L_x_146:
[----:B------:R-:W-:Y:S05]  /*13e40*/  BSYNC B1 ;  /* 0x0000000000017941 */ /* 0x000fea0003800000 */
.L_x_145:
        /* <DEDUP_REMOVED lines=12> */
.L_x_148:
[----:B------:R-:W-:Y:S05]  /*13f10*/  BSYNC B1 ;  /* 0x0000000000017941 */ /* 0x000fea0003800000 */
.L_x_147:
        /* <DEDUP_REMOVED lines=12> */
.L_x_150:
[----:B------:R-:W-:Y:S05]  /*13fe0*/  BSYNC B1 ;  /* 0x0000000000017941 */ /* 0x000fea0003800000 */
.L_x_149:
        /* <DEDUP_REMOVED lines=12> */
.L_x_152:
[----:B------:R-:W-:Y:S05]  /*140b0*/  BSYNC B1 ;  /* 0x0000000000017941 */ /* 0x000fea0003800000 */
.L_x_151:
        /* <DEDUP_REMOVED lines=12> */
.L_x_154:
[----:B------:R-:W-:Y:S05]  /*14180*/  BSYNC B1 ;  /* 0x0000000000017941 */ /* 0x000fea0003800000 */
.L_x_153:
        /* <DEDUP_REMOVED lines=12> */
.L_x_156:
[----:B------:R-:W-:Y:S05]  /*14250*/  BSYNC B1 ;  /* 0x0000000000017941 */ /* 0x000fea0003800000 */
.L_x_155:
        /* <DEDUP_REMOVED lines=12> */
.L_x_158:
[----:B------:R-:W-:Y:S05]  /*14320*/  BSYNC B1 ;  /* 0x0000000000017941 */ /* 0x000fea0003800000 */
.L_x_157:
        /* <DEDUP_REMOVED lines=12> */
.L_x_160:
[----:B------:R-:W-:Y:S05]  /*143f0*/  BSYNC B1 ;  /* 0x0000000000017941 */ /* 0x000fea0003800000 */
.L_x_159:
        /* <DEDUP_REMOVED lines=12> */
.L_x_162:
[----:B------:R-:W-:Y:S05]  /*144c0*/  BSYNC B1 ;  /* 0x0000000000017941 */ /* 0x000fea0003800000 */
.L_x_161:
        /* <DEDUP_REMOVED lines=12> */
.L_x_164:
[----:B------:R-:W-:Y:S05]  /*14590*/  BSYNC B1 ;  /* 0x0000000000017941 */ /* 0x000fea0003800000 */
.L_x_163:
        /* <DEDUP_REMOVED lines=12> */
.L_x_166:
[----:B------:R-:W-:Y:S05]  /*14660*/  BSYNC B1 ;  /* 0x0000000000017941 */ /* 0x000fea0003800000 */
.L_x_165:
        /* <DEDUP_REMOVED lines=12> */
.L_x_168:
[----:B------:R-:W-:Y:S05]  /*14730*/  BSYNC B1 ;  /* 0x0000000000017941 */ /* 0x000fea0003800000 */
.L_x_167:
        /* <DEDUP_REMOVED lines=12> */
.L_x_170:
[----:B------:R-:W-:Y:S05]  /*14800*/  BSYNC B1 ;  /* 0x0000000000017941 */ /* 0x000fea0003800000 */
.L_x_169:
        /* <DEDUP_REMOVED lines=12> */
.L_x_172:
[----:B------:R-:W-:Y:S05]  /*148d0*/  BSYNC B1 ;  /* 0x0000000000017941 */ /* 0x000fea0003800000 */
.L_x_171:
        /* <DEDUP_REMOVED lines=12> */
.L_x_174:
[----:B------:R-:W-:Y:S05]  /*149a0*/  BSYNC B1 ;  /* 0x0000000000017941 */ /* 0x000fea0003800000 */
.L_x_173:
        /* <DEDUP_REMOVED lines=12> */
.L_x_176:
[----:B------:R-:W-:Y:S05]  /*14a70*/  BSYNC B1 ;  /* 0x0000000000017941 */ /* 0x000fea0003800000 */
.L_x_175:
        /* <DEDUP_REMOVED lines=12> */
.L_x_178:
[----:B------:R-:W-:Y:S05]  /*14b40*/  BSYNC B1 ;  /* 0x0000000000017941 */ /* 0x000fea0003800000 */
.L_x_177:
        /* <DEDUP_REMOVED lines=12> */
.L_x_180:
[----:B------:R-:W-:Y:S05]  /*14c10*/  BSYNC B1 ;  /* 0x0000000000017941 */ /* 0x000fea0003800000 */
.L_x_179:
        /* <DEDUP_REMOVED lines=12> */
.L_x_182:
[----:B------:R-:W-:Y:S05]  /*14ce0*/  BSYNC B1 ;  /* 0x0000000000017941 */ /* 0x000fea0003800000 */
.L_x_181:
        /* <DEDUP_REMOVED lines=12> */
.L_x_184:
[----:B------:R-:W-:Y:S05]  /*14db0*/  BSYNC B1 ;  /* 0x0000000000017941 */ /* 0x000fea0003800000 */
.L_x_183:
        /* <DEDUP_REMOVED lines=12> */
.L_x_186:
[----:B------:R-:W-:Y:S05]  /*14e80*/  BSYNC B1 ;  /* 0x0000000000017941 */ /* 0x000fea0003800000 */
.L_x_185:
        /* <DEDUP_REMOVED lines=12> */
.L_x_188:
[----:B------:R-:W-:Y:S05]  /*14f50*/  BSYNC B1 ;  /* 0x0000000000017941 */ /* 0x000fea0003800000 */
.L_x_187:
        /* <DEDUP_REMOVED lines=12> */
.L_x_190:
[----:B------:R-:W-:Y:S05]  /*15020*/  BSYNC B1 ;  /* 0x0000000000017941 */ /* 0x000fea0003800000 */
.L_x_189:
        /* <DEDUP_REMOVED lines=12> */
.L_x_192:
[----:B------:R-:W-:Y:S05]  /*150f0*/  BSYNC B1 ;  /* 0x0000000000017941 */ /* 0x000fea0003800000 */
.L_x_191:
        /* <DEDUP_REMOVED lines=12> */
.L_x_194:
[----:B------:R-:W-:Y:S05]  /*151c0*/  BSYNC B1 ;  /* 0x0000000000017941 */ /* 0x000fea0003800000 */
.L_x_193:
        /* <DEDUP_REMOVED lines=12> */
.L_x_196:
[----:B------:R-:W-:Y:S05]  /*15290*/  BSYNC B1 ;  /* 0x0000000000017941 */ /* 0x000fea0003800000 */
.L_x_195:
        /* <DEDUP_REMOVED lines=12> */
.L_x_198:
[----:B------:R-:W-:Y:S05]  /*15360*/  BSYNC B1 ;  /* 0x0000000000017941 */ /* 0x000fea0003800000 */
.L_x_197:
        /* <DEDUP_REMOVED lines=12> */
.L_x_200:
[----:B------:R-:W-:Y:S05]  /*15430*/  BSYNC B1 ;  /* 0x0000000000017941 */ /* 0x000fea0003800000 */
.L_x_199:
        /* <DEDUP_REMOVED lines=12> */
.L_x_202:
[----:B------:R-:W-:Y:S05]  /*15500*/  BSYNC B1 ;  /* 0x0000000000017941 */ /* 0x000fea0003800000 */
.L_x_201:
        /* <DEDUP_REMOVED lines=12> */
.L_x_204:
[----:B------:R-:W-:Y:S05]  /*155d0*/  BSYNC B1 ;  /* 0x0000000000017941 */ /* 0x000fea0003800000 */
.L_x_203:
        /* <DEDUP_REMOVED lines=12> */
.L_x_206:
[----:B------:R-:W-:Y:S05]  /*156a0*/  BSYNC B1 ;  /* 0x0000000000017941 */ /* 0x000fea0003800000 */
.L_x_205:
        /* <DEDUP_REMOVED lines=12> */
.L_x_208:
[----:B------:R-:W-:Y:S05]  /*15770*/  BSYNC B1 ;  /* 0x0000000000017941 */ /* 0x000fea0003800000 */
.L_x_207:
        /* <DEDUP_REMOVED lines=12> */
.L_x_210:
[----:B------:R-:W-:Y:S05]  /*15840*/  BSYNC B1 ;  /* 0x0000000000017941 */ /* 0x000fea0003800000 */
.L_x_209:
        /* <DEDUP_REMOVED lines=12> */
.L_x_212:
[----:B------:R-:W-:Y:S05]  /*15910*/  BSYNC B1 ;  /* 0x0000000000017941 */ /* 0x000fea0003800000 */
.L_x_211:
        /* <DEDUP_REMOVED lines=12> */
.L_x_214:
[----:B------:R-:W-:Y:S05]  /*159e0*/  BSYNC B1 ;  /* 0x0000000000017941 */ /* 0x000fea0003800000 */
.L_x_213:
        /* <DEDUP_REMOVED lines=12> */
.L_x_216:
[----:B------:R-:W-:Y:S05]  /*15ab0*/  BSYNC B1 ;  /* 0x0000000000017941 */ /* 0x000fea0003800000 */
.L_x_215:
        /* <DEDUP_REMOVED lines=12> */
.L_x_218:
[----:B------:R-:W-:Y:S05]  /*15b80*/  BSYNC B1 ;  /* 0x0000000000017941 */ /* 0x000fea0003800000 */
.L_x_217:
        /* <DEDUP_REMOVED lines=12> */
.L_x_220:
[----:B------:R-:W-:Y:S05]  /*15c50*/  BSYNC B1 ;  /* 0x0000000000017941 */ /* 0x000fea0003800000 */
.L_x_219:
        /* <DEDUP_REMOVED lines=12> */
.L_x_222:
[----:B------:R-:W-:Y:S05]  /*15d20*/  BSYNC B1 ;  /* 0x0000000000017941 */ /* 0x000fea0003800000 */
.L_x_221:
        /* <DEDUP_REMOVED lines=12> */
.L_x_224:
[----:B------:R-:W-:Y:S05]  /*15df0*/  BSYNC B1 ;  /* 0x0000000000017941 */ /* 0x000fea0003800000 */
.L_x_223:
        /* <DEDUP_REMOVED lines=12> */
.L_x_226:
[----:B------:R-:W-:Y:S05]  /*15ec0*/  BSYNC B1 ;  /* 0x0000000000017941 */ /* 0x000fea0003800000 */
.L_x_225:
        /* <DEDUP_REMOVED lines=12> */
.L_x_228:
[----:B------:R-:W-:Y:S05]  /*15f90*/  BSYNC B1 ;  /* 0x0000000000017941 */ /* 0x000fea0003800000 */
.L_x_227:
        /* <DEDUP_REMOVED lines=12> */
.L_x_230:
[----:B------:R-:W-:Y:S05]  /*16060*/  BSYNC B1 ;  /* 0x0000000000017941 */ /* 0x000fea0003800000 */
.L_x_229:
        /* <DEDUP_REMOVED lines=12> */
.L_x_232:
[----:B------:R-:W-:Y:S05]  /*16130*/  BSYNC B1 ;  /* 0x0000000000017941 */ /* 0x000fea0003800000 */
.L_x_231:
        /* <DEDUP_REMOVED lines=12> */
.L_x_234:
[----:B------:R-:W-:Y:S05]  /*16200*/  BSYNC B1 ;  /* 0x0000000000017941 */ /* 0x000fea0003800000 */
.L_x_233:
        /* <DEDUP_REMOVED lines=12> */
.L_x_236:
[----:B------:R-:W-:Y:S05]  /*162d0*/  BSYNC B1 ;  /* 0x0000000000017941 */ /* 0x000fea0003800000 */
.L_x_235:
        /* <DEDUP_REMOVED lines=12> */
.L_x_238:
[----:B------:R-:W-:Y:S05]  /*163a0*/  BSYNC B1 ;  /* 0x0000000000017941 */ /* 0x000fea0003800000 */
.L_x_237:
        /* <DEDUP_REMOVED lines=12> */
.L_x_240:
[----:B------:R-:W-:Y:S05]  /*16470*/  BSYNC B1 ;  /* 0x0000000000017941 */ /* 0x000fea0003800000 */
.L_x_239:
        /* <DEDUP_REMOVED lines=12> */
.L_x_242:
[----:B------:R-:W-:Y:S05]  /*16540*/  BSYNC B1 ;  /* 0x0000000000017941 */ /* 0x000fea0003800000 */
.L_x_241:
        /* <DEDUP_REMOVED lines=12> */
.L_x_244:
[----:B------:R-:W-:Y:S05]  /*16610*/  BSYNC B1 ;  /* 0x0000000000017941 */ /* 0x000fea0003800000 */
.L_x_243:
        /* <DEDUP_REMOVED lines=12> */
.L_x_246:
[----:B------:R-:W-:Y:S05]  /*166e0*/  BSYNC B1 ;  /* 0x0000000000017941 */ /* 0x000fea0003800000 */
.L_x_245:
        /* <DEDUP_REMOVED lines=12> */
.L_x_248:
[----:B------:R-:W-:Y:S05]  /*167b0*/  BSYNC B1 ;  /* 0x0000000000017941 */ /* 0x000fea0003800000 */
.L_x_247:
        /* <DEDUP_REMOVED lines=12> */
.L_x_250:
[----:B------:R-:W-:Y:S05]  /*16880*/  BSYNC B1 ;  /* 0x0000000000017941 */ /* 0x000fea0003800000 */
.L_x_249:
        /* <DEDUP_REMOVED lines=12> */
.L_x_252:
[----:B------:R-:W-:Y:S05]  /*16950*/  BSYNC B1 ;  /* 0x0000000000017941 */ /* 0x000fea0003800000 */
.L_x_251:
        /* <DEDUP_REMOVED lines=12> */
.L_x_254:
[----:B------:R-:W-:Y:S05]  /*16a20*/  BSYNC B1 ;  /* 0x0000000000017941 */ /* 0x000fea0003800000 */
.L_x_253:
[----:B0-----:R-:W2:Y:S01]  /*16a30*/  LDL.LU R5, [R1+0x200] ;  /* 0x0002000001057983 */ /* 0x001ea20000300800 */
[----:B-----5:R-:W-:Y:S01]  /*16a40*/  LOP3.LUT R4, R4, 0xff, RZ, 0xc0, !PT ;  /* 0x000000ff04047812 */ /* 0x020fe200078ec0ff */
[----:B------:R-:W-:Y:S01]  /*16a50*/  BSSY B1, `(.L_x_255) ;  /* 0x000000b000017945 */ /* 0x000fe20003800000 */
[----:B------:R-:W-:Y:S02]  /*16a60*/  ISETP.LT.OR P3, PT, R0, 0xd9, !P0 ;  /* 0x000000d90000780c */ /* 0x000fe40004761670 */
[----:B------:R-:W-:-:S05]  /*16a70*/  F2FP.F16.E4M3.UNPACK_B R4, R4 ;  /* 0x00000004ff04723e */ /* 0x000fca00020006ff */
[----:B------:R-:W-:-:S05]  /*16a80*/  HADD2.F32 R4, -RZ, R4.H0_H0 ;  /* 0x20000004ff047230 */ /* 0x000fca0000004100 */
[----:B------:R-:W-:-:S04]  /*16a90*/  FMUL R4, R4, UR21 ;  /* 0x0000001504047c20 */ /* 0x000fc80008400000 */
[----:B--2---:R-:W-:-:S05]  /*16aa0*/  FFMA R4, R5, UR20, R4 ;  /* 0x0000001405047c23 */ /* 0x004fca0008000004 */
[----:B------:R-:W-:Y:S02]  /*16ab0*/  F2FP.SATFINITE.E4M3.F32.PACK_AB_MERGE_C R5, RZ, R4, RZ ;  /* 0x00000004ff05723e */ /* 0x000fe400048070ff */
[----:B------:R-:W-:-:S03]  /*16ac0*/  PRMT R4, RZ, 0x7610, R4 ;  /* 0x00007610ff047816 */ /* 0x000fc60000000004 */
[----:B------:R0:W-:Y:S01]  /*16ad0*/  @!P2 STG.E.U8 desc[UR14][R26.64+0xd1], R5 ;  /* 0x0000d1051a00a986 */ /* 0x0001e2000c10110e */
[----:B------:R-:W-:Y:S05]  /*16ae0*/  @P3 BRA `(.L_x_256) ;  /* 0x0000000000043947 */ /* 0x000fea0003800000 */
[----:B------:R2:W5:Y:S02]  /*16af0*/  LDG.E.U8 R4, desc[UR14][R32.64+0xd8] ;  /* 0x0000d80e20047981 */ /* 0x000564000c1e1100 */
.L_x_256:
[----:B------:R-:W-:Y:S05]  /*16b00*/  BSYNC B1 ;  /* 0x0000000000017941 */ /* 0x000fea0003800000 */
.L_x_255:
[----:B0-----:R-:W3:Y:S01]  /*16b10*/  LDL.LU R5, [R1+0x204] ;  /* 0x0002040001057983 */ /* 0x001ee20000300800 */
[----:B-----5:R-:W-:Y:S01]  /*16b20*/  LOP3.LUT R4, R4, 0xff, RZ, 0xc0, !PT ;  /* 0x000000ff04047812 */ /* 0x020fe200078ec0ff */
[----:B------:R-:W-:Y:S01]  /*16b30*/  BSSY B1, `(.L_x_257) ;  /* 0x000000b000017945 */ /* 0x000fe20003800000 */
[----:B------:R-:W-:Y:S02]  /*16b40*/  ISETP.LT.OR P2, PT, R0, 0xda, !P0 ;  /* 0x000000da0000780c */ /* 0x000fe40004741670 */
[----:B------:R-:W-:-:S05]  /*16b50*/  F2FP.F16.E4M3.UNPACK_B R4, R4 ;  /* 0x00000004ff04723e */ /* 0x000fca00020006ff */
[----:B------:R-:W-:-:S05]  /*16b60*/  HADD2.F32 R4, -RZ, R4.H0_H0 ;  /* 0x20000004ff047230 */ /* 0x000fca0000004100 */
[----:B------:R-:W-:-:S04]  /*16b70*/  FMUL R4, R4, UR21 ;  /* 0x0000001504047c20 */ /* 0x000fc80008400000 */
[----:B---3--:R-:W-:-:S05]  /*16b80*/  FFMA R4, R5, UR20, R4 ;  /* 0x0000001405047c23 */ /* 0x008fca0008000004 */
[----:B------:R-:W-:Y:S02]  /*16b90*/  F2FP.SATFINITE.E4M3.F32.PACK_AB_MERGE_C R5, RZ, R4, RZ ;  /* 0x00000004ff05723e */ /* 0x000fe400048070ff */
[----:B------:R-:W-:-:S03]  /*16ba0*/  PRMT R4, RZ, 0x7610, R4 ;  /* 0x00007610ff047816 */ /* 0x000fc60000000004 */
[----:B------:R0:W-:Y:S01]  /*16bb0*/  @!P3 STG.E.U8 desc[UR14][R24.64+0xd8], R5 ;  /* 0x0000d8051800b986 */ /* 0x0001e2000c10110e */
[----:B------:R-:W-:Y:S05]  /*16bc0*/  @P2 BRA `(.L_x_258) ;  /* 0x0000000000042947 */ /* 0x000fea0003800000 */
[----:B------:R3:W5:Y:S02]  /*16bd0*/  LDG.E.U8 R4, desc[UR14][R32.64+0xd9] ;  /* 0x0000d90e20047981 */ /* 0x000764000c1e1100 */
.L_x_258:
[----:B------:R-:W-:Y:S05]  /*16be0*/  BSYNC B1 ;  /* 0x0000000000017941 */ /* 0x000fea0003800000 */
.L_x_257:
        /* <DEDUP_REMOVED lines=13> */
.L_x_260:
[----:B------:R-:W-:Y:S05]  /*16cc0*/  BSYNC B1 ;  /* 0x0000000000017941 */ /* 0x000fea0003800000 */
.L_x_259:
        /* <DEDUP_REMOVED lines=13> */
.L_x_262:
[----:B------:R-:W-:Y:S05]  /*16da0*/  BSYNC B1 ;  /* 0x0000000000017941 */ /* 0x000fea0003800000 */
.L_x_261:
        /* <DEDUP_REMOVED lines=13> */
.L_x_264:
[----:B------:R-:W-:Y:S05]  /*16e80*/  BSYNC B1 ;  /* 0x0000000000017941 */ /* 0x000fea0003800000 */
.L_x_263:
        /* <DEDUP_REMOVED lines=13> */
.L_x_266:
[----:B------:R-:W-:Y:S05]  /*16f60*/  BSYNC B1 ;  /* 0x0000000000017941 */ /* 0x000fea0003800000 */
.L_x_265:
        /* <DEDUP_REMOVED lines=13> */
.L_x_268:
[----:B------:R-:W-:Y:S05]  /*17040*/  BSYNC B1 ;  /* 0x0000000000017941 */ /* 0x000fea0003800000 */
.L_x_267:
        /* <DEDUP_REMOVED lines=13> */
.L_x_270:
[----:B------:R-:W-:Y:S05]  /*17120*/  BSYNC B1 ;  /* 0x0000000000017941 */ /* 0x000fea0003800000 */
.L_x_269:
        /* <DEDUP_REMOVED lines=13> */
.L_x_272:
[----:B------:R-:W-:Y:S05]  /*17200*/  BSYNC B1 ;  /* 0x0000000000017941 */ /* 0x000fea0003800000 */
.L_x_271:
        /* <DEDUP_REMOVED lines=13> */
.L_x_274:
[----:B------:R-:W-:Y:S05]  /*172e0*/  BSYNC B1 ;  /* 0x0000000000017941 */ /* 0x000fea0003800000 */
.L_x_273:
        /* <DEDUP_REMOVED lines=13> */
.L_x_276:
[----:B------:R-:W-:Y:S05]  /*173c0*/  BSYNC B1 ;  /* 0x0000000000017941 */ /* 0x000fea0003800000 */
.L_x_275:
        /* <DEDUP_REMOVED lines=13> */
.L_x_278:
[----:B------:R-:W-:Y:S05]  /*174a0*/  BSYNC B1 ;  /* 0x0000000000017941 */ /* 0x000fea0003800000 */
.L_x_277:
        /* <DEDUP_REMOVED lines=13> */
.L_x_280:
[----:B------:R-:W-:Y:S05]  /*17580*/  BSYNC B1 ;  /* 0x0000000000017941 */ /* 0x000fea0003800000 */
.L_x_279:
        /* <DEDUP_REMOVED lines=13> */
.L_x_282:
[----:B------:R-:W-:Y:S05]  /*17660*/  BSYNC B1 ;  /* 0x0000000000017941 */ /* 0x000fea0003800000 */
.L_x_281:
        /* <DEDUP_REMOVED lines=13> */
.L_x_284:
[----:B------:R-:W-:Y:S05]  /*17740*/  BSYNC B1 ;  /* 0x0000000000017941 */ /* 0x000fea0003800000 */
.L_x_283:
        /* <DEDUP_REMOVED lines=13> */
.L_x_286:
[----:B------:R-:W-:Y:S05]  /*17820*/  BSYNC B1 ;  /* 0x0000000000017941 */ /* 0x000fea0003800000 */
.L_x_285:
        /* <DEDUP_REMOVED lines=13> */
.L_x_288:
[----:B------:R-:W-:Y:S05]  /*17900*/  BSYNC B1 ;  /* 0x0000000000017941 */ /* 0x000fea0003800000 */
.L_x_287:
        /* <DEDUP_REMOVED lines=13> */
.L_x_290:
[----:B------:R-:W-:Y:S05]  /*179e0*/  BSYNC B1 ;  /* 0x0000000000017941 */ /* 0x000fea0003800000 */
.L_x_289:
        /* <DEDUP_REMOVED lines=13> */
.L_x_292:
[----:B------:R-:W-:Y:S05]  /*17ac0*/  BSYNC B1 ;  /* 0x0000000000017941 */ /* 0x000fea0003800000 */
.L_x_291:
        /* <DEDUP_REMOVED lines=13> */
.L_x_294:
[----:B------:R-:W-:Y:S05]  /*17ba0*/  BSYNC B1 ;  /* 0x0000000000017941 */ /* 0x000fea0003800000 */
.L_x_293:
[----:B------:R-:W2:Y:S01]  /*17bb0*/  LDL.LU R7, [R1+0x250] ;  /* 0x0002500001077983 */ /* 0x000ea20000300800 */
[----:B-----5:R-:W-:Y:S01]  /*17bc0*/  LOP3.LUT R4, R4, 0xff, RZ, 0xc0, !PT ;  /* 0x000000ff04047812 */ /* 0x020fe200078ec0ff */
[----:B------:R-:W-:Y:S01]  /*17bd0*/  BSSY B1, `(.L_x_295) ;  /* 0x0000013000017945 */ /* 0x000fe20003800000 */
[----:B0-----:R-:W-:Y:S02]  /*17be0*/  IADD3 R5, P0, R35, 0x80, RZ ;  /* 0x0000008023057810 */ /* 0x001fe40007f1e0ff */
[----:B------:R-:W-:-:S03]  /*17bf0*/  F2FP.F16.E4M3.UNPACK_B R4, R4 ;  /* 0x00000004ff04723e */ /* 0x000fc600020006ff */
[----:B--234-:R-:W-:Y:S01]  /*17c00*/  IMAD.X R2, RZ, RZ, R37, P0 ;  /* 0x000000ffff027224 */ /* 0x01cfe200000e0625 */
[----:B------:R-:W-:Y:S01]  /*17c10*/  ISETP.GE.AND P0, PT, R34, 0x81, PT ;  /* 0x000000812200780c */ /* 0x000fe20003f06270 */
[----:B------:R-:W-:Y:S02]  /*17c20*/  HADD2.F32 R4, -RZ, R4.H0_H0 ;  /* 0x20000004ff047230 */ /* 0x000fe40000004100 */
[----:B------:R-:W-:Y:S01]  /*17c30*/  IMAD R6, R2, UR6, RZ ;  /* 0x0000000602067c24 */ /* 0x000fe2000f8e02ff */
[----:B------:R-:W-:Y:S01]  /*17c40*/  ISETP.LT.OR P3, PT, R0, 0x1, !P0 ;  /* 0x000000010000780c */ /* 0x000fe20004761670 */
[----:B------:R-:W-:-:S04]  /*17c50*/  IMAD.WIDE.U32 R2, R5, UR6, R38 ;  /* 0x0000000605027c25 */ /* 0x000fc8000f8e0026 */
[----:B------:R-:W-:Y:S01]  /*17c60*/  FMUL R4, R4, UR21 ;  /* 0x0000001504047c20 */ /* 0x000fe20008400000 */
[----:B------:R-:W-:Y:S01]  /*17c70*/  IMAD R5, R5, UR7, R6 ;  /* 0x0000000705057c24 */ /* 0x000fe2000f8e0206 */
[----:B------:R-:W-:-:S04]  /*17c80*/  IADD3 R2, P2, R2, UR10, RZ ;  /* 0x0000000a02027c10 */ /* 0x000fc8000ff5e0ff */
[----:B------:R-:W-:Y:S01]  /*17c90*/  IADD3.X R3, R3, UR11, R5, P2, !PT ;  /* 0x0000000b03037c10 */ /* 0x000fe200097fe405 */
[----:B------:R-:W-:-:S05]  /*17ca0*/  FFMA R4, R7, UR20, R4 ;  /* 0x0000001407047c23 */ /* 0x000fca0008000004 */
[----:B------:R-:W-:Y:S02]  /*17cb0*/  F2FP.SATFINITE.E4M3.F32.PACK_AB_MERGE_C R7, RZ, R4, RZ ;  /* 0x00000004ff07723e */ /* 0x000fe400048070ff */
[----:B------:R-:W-:-:S03]  /*17cc0*/  PRMT R4, RZ, 0x7610, R4 ;  /* 0x00007610ff047816 */ /* 0x000fc60000000004 */
[----:B------:R0:W-:Y:S01]  /*17cd0*/  @!P1 STG.E.U8 desc[UR14][R26.64+0xf9], R7 ;  /* 0x0000f9071a009986 */ /* 0x0001e2000c10110e */
[----:B------:R-:W-:Y:S05]  /*17ce0*/  @P3 BRA `(.L_x_296) ;  /* 0x0000000000043947 */ /* 0x000fea0003800000 */
[----:B------:R2:W5:Y:S02]  /*17cf0*/  LDG.E.U8 R4, desc[UR14][R2.64] ;  /* 0x0000000e02047981 */ /* 0x000564000c1e1100 */
.L_x_296:
[----:B------:R-:W-:Y:S05]  /*17d00*/  BSYNC B1 ;  /* 0x0000000000017941 */ /* 0x000fea0003800000 */
.L_x_295:
[----:B------:R-:W3:Y:S01]  /*17d10*/  LDL.LU R5, [R1+0x254] ;  /* 0x0002540001057983 */ /* 0x000ee20000300800 */
        /* <DEDUP_REMOVED lines=12> */
.L_x_298:
[----:B------:R-:W-:Y:S05]  /*17de0*/  BSYNC B1 ;  /* 0x0000000000017941 */ /* 0x000fea0003800000 */
.L_x_297:
[----:B---3--:R-:W3:Y:S01]  /*17df0*/  LDL.LU R5, [R1+0x258] ;  /* 0x0002580001057983 */ /* 0x008ee20000300800 */
[----:B-----5:R-:W-:Y:S01]  /*17e00*/  LOP3.LUT R4, R4, 0xff, RZ, 0xc0, !PT ;  /* 0x000000ff04047812 */ /* 0x020fe200078ec0ff */
[----:B------:R-:W-:Y:S01]  /*17e10*/  BSSY B1, `(.L_x_299) ;  /* 0x0000013000017945 */ /* 0x000fe20003800000 */
[----:B------:R-:W-:Y:S02]  /*17e20*/  IADD3 R35, P1, R35, 0x88, RZ ;  /* 0x0000008823237810 */ /* 0x000fe40007f3e0ff */
[----:B------:R-:W-:Y:S02]  /*17e30*/  F2FP.F16.E4M3.UNPACK_B R4, R4 ;  /* 0x00000004ff04723e */ /* 0x000fe400020006ff */
[----:B------:R-:W-:Y:S01]  /*17e40*/  PRMT R6, RZ, 0x7610, R6 ;  /* 0x00007610ff067816 */ /* 0x000fe20000000006 */
[----:B------:R-:W-:Y:S01]  /*17e50*/  IMAD.X R36, RZ, RZ, R37, P1 ;  /* 0x000000ffff247224 */ /* 0x000fe200008e0625 */
[----:B------:R-:W-:Y:S01]  /*17e60*/  ISETP.GE.AND P1, PT, R34, 0x89, PT ;  /* 0x000000892200780c */ /* 0x000fe20003f26270 */
[----:B------:R-:W-:-:S02]  /*17e70*/  HADD2.F32 R4, -RZ, R4.H0_H0 ;  /* 0x20000004ff047230 */ /* 0x000fc40000004100 */
[----:B------:R-:W-:Y:S01]  /*17e80*/  IMAD R36, R36, UR6, RZ ;  /* 0x0000000624247c24 */ /* 0x000fe2000f8e02ff */
[----:B------:R-:W-:Y:S01]  /*17e90*/  ISETP.LT.OR P5, PT, R0, 0x1, !P1 ;  /* 0x000000010000780c */ /* 0x000fe20004fa1670 */
[----:B------:R-:W-:-:S04]  /*17ea0*/  IMAD.WIDE.U32 R38, R35, UR6, R38 ;  /* 0x0000000623267c25 */ /* 0x000fc8000f8e0026 */
[----:B------:R-:W-:Y:S01]  /*17eb0*/  FMUL R4, R4, UR21 ;  /* 0x0000001504047c20 */ /* 0x000fe20008400000 */
[----:B------:R-:W-:-:S03]  /*17ec0*/  IMAD R35, R35, UR7, R36 ;  /* 0x0000000723237c24 */ /* 0x000fc6000f8e0224 */
[----:B---3--:R-:W-:Y:S01]  /*17ed0*/  FFMA R5, R5, UR20, R4 ;  /* 0x0000001405057c23 */ /* 0x008fe20008000004 */
[----:B------:R-:W-:-:S04]  /*17ee0*/  IADD3 R4, P3, R38, UR10, RZ ;  /* 0x0000000a26047c10 */ /* 0x000fc8000ff7e0ff */
[----:B0-----:R-:W-:Y:S02]  /*17ef0*/  F2FP.SATFINITE.E4M3.F32.PACK_AB_MERGE_C R7, RZ, R5, RZ ;  /* 0x00000005ff07723e */ /* 0x001fe400048070ff */
[----:B------:R-:W-:-:S03]  /*17f00*/  IADD3.X R5, R39, UR11, R35, P3, !PT ;  /* 0x0000000b27057c10 */ /* 0x000fc60009ffe423 */
[----:B------:R0:W-:Y:S01]  /*17f10*/  @!P2 STG.E.U8 desc[UR14][R30.64+0x1], R7 ;  /* 0x000001071e00a986 */ /* 0x0001e2000c10110e */
[----:B------:R-:W-:Y:S05]  /*17f20*/  @P5 BRA `(.L_x_300) ;  /* 0x0000000000045947 */ /* 0x000fea0003800000 */
[----:B------:R3:W5:Y:S02]  /*17f30*/  LDG.E.U8 R6, desc[UR14][R4.64] ;  /* 0x0000000e04067981 */ /* 0x000764000c1e1100 */
.L_x_300:
[----:B------:R-:W-:Y:S05]  /*17f40*/  BSYNC B1 ;  /* 0x0000000000017941 */ /* 0x000fea0003800000 */
.L_x_299:
        /* <DEDUP_REMOVED lines=13> */
.L_x_302:
[----:B------:R-:W-:Y:S05]  /*18020*/  BSYNC B1 ;  /* 0x0000000000017941 */ /* 0x000fea0003800000 */
.L_x_301:
        /* <DEDUP_REMOVED lines=13> */
.L_x_304:
[----:B------:R-:W-:Y:S05]  /*18100*/  BSYNC B1 ;  /* 0x0000000000017941 */ /* 0x000fea0003800000 */
.L_x_303:
        /* <DEDUP_REMOVED lines=13> */
.L_x_306:
[----:B------:R-:W-:Y:S05]  /*181e0*/  BSYNC B1 ;  /* 0x0000000000017941 */ /* 0x000fea0003800000 */
.L_x_305:
        /* <DEDUP_REMOVED lines=13> */
.L_x_308:
[----:B------:R-:W-:Y:S05]  /*182c0*/  BSYNC B1 ;  /* 0x0000000000017941 */ /* 0x000fea0003800000 */
.L_x_307:
        /* <DEDUP_REMOVED lines=13> */
.L_x_310:
[----:B------:R-:W-:Y:S05]  /*183a0*/  BSYNC B1 ;  /* 0x0000000000017941 */ /* 0x000fea0003800000 */
.L_x_309:
        /* <DEDUP_REMOVED lines=13> */
.L_x_312:
[----:B------:R-:W-:Y:S05]  /*18480*/  BSYNC B1 ;  /* 0x0000000000017941 */ /* 0x000fea0003800000 */
.L_x_311:
        /* <DEDUP_REMOVED lines=13> */
.L_x_314:
[----:B------:R-:W-:Y:S05]  /*18560*/  BSYNC B1 ;  /* 0x0000000000017941 */ /* 0x000fea0003800000 */
.L_x_313:
        /* <DEDUP_REMOVED lines=13> */
.L_x_316:
[----:B------:R-:W-:Y:S05]  /*18640*/  BSYNC B1 ;  /* 0x0000000000017941 */ /* 0x000fea0003800000 */
.L_x_315:
        /* <DEDUP_REMOVED lines=13> */
.L_x_318:
[----:B------:R-:W-:Y:S05]  /*18720*/  BSYNC B1 ;  /* 0x0000000000017941 */ /* 0x000fea0003800000 */
.L_x_317:
        /* <DEDUP_REMOVED lines=13> */
.L_x_320:
[----:B------:R-:W-:Y:S05]  /*18800*/  BSYNC B1 ;  /* 0x0000000000017941 */ /* 0x000fea0003800000 */
.L_x_319:
        /* <DEDUP_REMOVED lines=13> */
.L_x_322:
[----:B------:R-:W-:Y:S05]  /*188e0*/  BSYNC B1 ;  /* 0x0000000000017941 */ /* 0x000fea0003800000 */
.L_x_321:
        /* <DEDUP_REMOVED lines=13> */
.L_x_324:
[----:B------:R-:W-:Y:S05]  /*189c0*/  BSYNC B1 ;  /* 0x0000000000017941 */ /* 0x000fea0003800000 */
.L_x_323:
        /* <DEDUP_REMOVED lines=13> */
.L_x_326:
[----:B------:R-:W-:Y:S05]  /*18aa0*/  BSYNC B1 ;  /* 0x0000000000017941 */ /* 0x000fea0003800000 */
.L_x_325:
        /* <DEDUP_REMOVED lines=13> */
.L_x_328:
[----:B------:R-:W-:Y:S05]  /*18b80*/  BSYNC B1 ;  /* 0x0000000000017941 */ /* 0x000fea0003800000 */
.L_x_327:
        /* <DEDUP_REMOVED lines=13> */
.L_x_330:
[----:B------:R-:W-:Y:S05]  /*18c60*/  BSYNC B1 ;  /* 0x0000000000017941 */ /* 0x000fea0003800000 */
.L_x_329:
        /* <DEDUP_REMOVED lines=13> */
.L_x_332:
[----:B------:R-:W-:Y:S05]  /*18d40*/  BSYNC B1 ;  /* 0x0000000000017941 */ /* 0x000fea0003800000 */
.L_x_331:
        /* <DEDUP_REMOVED lines=13> */
.L_x_334:
[----:B------:R-:W-:Y:S05]  /*18e20*/  BSYNC B1 ;  /* 0x0000000000017941 */ /* 0x000fea0003800000 */
.L_x_333:
        /* <DEDUP_REMOVED lines=13> */
.L_x_336:
[----:B------:R-:W-:Y:S05]  /*18f00*/  BSYNC B1 ;  /* 0x0000000000017941 */ /* 0x000fea0003800000 */
.L_x_335:
        /* <DEDUP_REMOVED lines=13> */
.L_x_338:
[----:B------:R-:W-:Y:S05]  /*18fe0*/  BSYNC B1 ;  /* 0x0000000000017941 */ /* 0x000fea0003800000 */
.L_x_337:
        /* <DEDUP_REMOVED lines=13> */
.L_x_340:
[----:B------:R-:W-:Y:S05]  /*190c0*/  BSYNC B1 ;  /* 0x0000000000017941 */ /* 0x000fea0003800000 */
.L_x_339:
        /* <DEDUP_REMOVED lines=13> */
.L_x_342:
[----:B------:R-:W-:Y:S05]  /*191a0*/  BSYNC B1 ;  /* 0x0000000000017941 */ /* 0x000fea0003800000 */
.L_x_341:
        /* <DEDUP_REMOVED lines=13> */
.L_x_344:
[----:B------:R-:W-:Y:S05]  /*19280*/  BSYNC B1 ;  /* 0x0000000000017941 */ /* 0x000fea0003800000 */
.L_x_343:
        /* <DEDUP_REMOVED lines=13> */
.L_x_346:
[----:B------:R-:W-:Y:S05]  /*19360*/  BSYNC B1 ;  /* 0x0000000000017941 */ /* 0x000fea0003800000 */
.L_x_345:
        /* <DEDUP_REMOVED lines=13> */
.L_x_348:
[----:B------:R-:W-:Y:S05]  /*19440*/  BSYNC B1 ;  /* 0x0000000000017941 */ /* 0x000fea0003800000 */
.L_x_347:
        /* <DEDUP_REMOVED lines=13> */
.L_x_350:
[----:B------:R-:W-:Y:S05]  /*19520*/  BSYNC B1 ;  /* 0x0000000000017941 */ /* 0x000fea0003800000 */
.L_x_349:
        /* <DEDUP_REMOVED lines=13> */
.L_x_352:
[----:B------:R-:W-:Y:S05]  /*19600*/  BSYNC B1 ;  /* 0x0000000000017941 */ /* 0x000fea0003800000 */
.L_x_351:
        /* <DEDUP_REMOVED lines=13> */
.L_x_354:
[----:B------:R-:W-:Y:S05]  /*196e0*/  BSYNC B1 ;  /* 0x0000000000017941 */ /* 0x000fea0003800000 */
.L_x_353:
        /* <DEDUP_REMOVED lines=13> */
.L_x_356:
[----:B------:R-:W-:Y:S05]  /*197c0*/  BSYNC B1 ;  /* 0x0000000000017941 */ /* 0x000fea0003800000 */
.L_x_355:
        /* <DEDUP_REMOVED lines=13> */
.L_x_358:
[----:B------:R-:W-:Y:S05]  /*198a0*/  BSYNC B1 ;  /* 0x0000000000017941 */ /* 0x000fea0003800000 */
.L_x_357:
        /* <DEDUP_REMOVED lines=13> */
.L_x_360:
[----:B------:R-:W-:Y:S05]  /*19980*/  BSYNC B1 ;  /* 0x0000000000017941 */ /* 0x000fea0003800000 */
.L_x_359:
        /* <DEDUP_REMOVED lines=13> */
.L_x_362:
[----:B------:R-:W-:Y:S05]  /*19a60*/  BSYNC B1 ;  /* 0x0000000000017941 */ /* 0x000fea0003800000 */
.L_x_361:
        /* <DEDUP_REMOVED lines=13> */
.L_x_364:
[----:B------:R-:W-:Y:S05]  /*19b40*/  BSYNC B1 ;  /* 0x0000000000017941 */ /* 0x000fea0003800000 */
.L_x_363:
        /* <DEDUP_REMOVED lines=13> */
.L_x_366:
[----:B------:R-:W-:Y:S05]  /*19c20*/  BSYNC B1 ;  /* 0x0000000000017941 */ /* 0x000fea0003800000 */
.L_x_365:
        /* <DEDUP_REMOVED lines=13> */
.L_x_368:
[----:B------:R-:W-:Y:S05]  /*19d00*/  BSYNC B1 ;  /* 0x0000000000017941 */ /* 0x000fea0003800000 */
.L_x_367:
        /* <DEDUP_REMOVED lines=13> */
.L_x_370:
[----:B------:R-:W-:Y:S05]  /*19de0*/  BSYNC B1 ;  /* 0x0000000000017941 */ /* 0x000fea0003800000 */
.L_x_369:
        /* <DEDUP_REMOVED lines=13> */
.L_x_372:
[----:B------:R-:W-:Y:S05]  /*19ec0*/  BSYNC B1 ;  /* 0x0000000000017941 */ /* 0x000fea0003800000 */
.L_x_371:
        /* <DEDUP_REMOVED lines=13> */
.L_x_374:
[----:B------:R-:W-:Y:S05]  /*19fa0*/  BSYNC B1 ;  /* 0x0000000000017941 */ /* 0x000fea0003800000 */
.L_x_373:
        /* <DEDUP_REMOVED lines=13> */
.L_x_376:
[----:B------:R-:W-:Y:S05]  /*1a080*/  BSYNC B1 ;  /* 0x0000000000017941 */ /* 0x000fea0003800000 */
.L_x_375:
        /* <DEDUP_REMOVED lines=13> */
.L_x_378:
[----:B------:R-:W-:Y:S05]  /*1a160*/  BSYNC B1 ;  /* 0x0000000000017941 */ /* 0x000fea0003800000 */
.L_x_377:
        /* <DEDUP_REMOVED lines=13> */
.L_x_380:
[----:B------:R-:W-:Y:S05]  /*1a240*/  BSYNC B1 ;  /* 0x0000000000017941 */ /* 0x000fea0003800000 */
.L_x_379:
        /* <DEDUP_REMOVED lines=13> */
.L_x_382:
[----:B------:R-:W-:Y:S05]  /*1a320*/  BSYNC B1 ;  /* 0x0000000000017941 */ /* 0x000fea0003800000 */
.L_x_381:
        /* <DEDUP_REMOVED lines=13> */
.L_x_384:
[----:B------:R-:W-:Y:S05]  /*1a400*/  BSYNC B1 ;  /* 0x0000000000017941 */ /* 0x000fea0003800000 */
.L_x_383:
        /* <DEDUP_REMOVED lines=13> */
.L_x_386:
[----:B------:R-:W-:Y:S05]  /*1a4e0*/  BSYNC B1 ;  /* 0x0000000000017941 */ /* 0x000fea0003800000 */
.L_x_385:
        /* <DEDUP_REMOVED lines=13> */
.L_x_388:
[----:B------:R-:W-:Y:S05]  /*1a5c0*/  BSYNC B1 ;  /* 0x0000000000017941 */ /* 0x000fea0003800000 */
.L_x_387:
        /* <DEDUP_REMOVED lines=13> */
.L_x_390:
[----:B------:R-:W-:Y:S05]  /*1a6a0*/  BSYNC B1 ;  /* 0x0000000000017941 */ /* 0x000fea0003800000 */
.L_x_389:
        /* <DEDUP_REMOVED lines=13> */
.L_x_392:
[----:B------:R-:W-:Y:S05]  /*1a780*/  BSYNC B1 ;  /* 0x0000000000017941 */ /* 0x000fea0003800000 */
.L_x_391:
        /* <DEDUP_REMOVED lines=13> */
.L_x_394:
[----:B------:R-:W-:Y:S05]  /*1a860*/  BSYNC B1 ;  /* 0x0000000000017941 */ /* 0x000fea0003800000 */
.L_x_393:
        /* <DEDUP_REMOVED lines=13> */
.L_x_396:
[----:B------:R-:W-:Y:S05]  /*1a940*/  BSYNC B1 ;  /* 0x0000000000017941 */ /* 0x000fea0003800000 */
.L_x_395:
        /* <DEDUP_REMOVED lines=13> */
.L_x_398:
[----:B------:R-:W-:Y:S05]  /*1aa20*/  BSYNC B1 ;  /* 0x0000000000017941 */ /* 0x000fea0003800000 */
.L_x_397:
        /* <DEDUP_REMOVED lines=13> */
.L_x_400:
[----:B------:R-:W-:Y:S05]  /*1ab00*/  BSYNC B1 ;  /* 0x0000000000017941 */ /* 0x000fea0003800000 */
.L_x_399:
        /* <DEDUP_REMOVED lines=13> */
.L_x_402:
[----:B------:R-:W-:Y:S05]  /*1abe0*/  BSYNC B1 ;  /* 0x0000000000017941 */ /* 0x000fea0003800000 */
.L_x_401:
        /* <DEDUP_REMOVED lines=13> */
.L_x_404:
[----:B------:R-:W-:Y:S05]  /*1acc0*/  BSYNC B1 ;  /* 0x0000000000017941 */ /* 0x000fea0003800000 */
.L_x_403:
        /* <DEDUP_REMOVED lines=13> */
.L_x_406:
[----:B------:R-:W-:Y:S05]  /*1ada0*/  BSYNC B1 ;  /* 0x0000000000017941 */ /* 0x000fea0003800000 */
.L_x_405:
        /* <DEDUP_REMOVED lines=13> */
.L_x_408:
[----:B------:R-:W-:Y:S05]  /*1ae80*/  BSYNC B1 ;  /* 0x0000000000017941 */ /* 0x000fea0003800000 */
.L_x_407:
        /* <DEDUP_REMOVED lines=13> */
.L_x_410:
[----:B------:R-:W-:Y:S05]  /*1af60*/  BSYNC B1 ;  /* 0x0000000000017941 */ /* 0x000fea0003800000 */
.L_x_409:
        /* <DEDUP_REMOVED lines=13> */
.L_x_412:
[----:B------:R-:W-:Y:S05]  /*1b040*/  BSYNC B1 ;  /* 0x0000000000017941 */ /* 0x000fea0003800000 */
.L_x_411:
        /* <DEDUP_REMOVED lines=13> */
.L_x_414:
[----:B------:R-:W-:Y:S05]  /*1b120*/  BSYNC B1 ;  /* 0x0000000000017941 */ /* 0x000fea0003800000 */
.L_x_413:
        /* <DEDUP_REMOVED lines=13> */
.L_x_416:
[----:B------:R-:W-:Y:S05]  /*1b200*/  BSYNC B1 ;  /* 0x0000000000017941 */ /* 0x000fea0003800000 */
.L_x_415:
        /* <DEDUP_REMOVED lines=13> */
.L_x_418:
[----:B------:R-:W-:Y:S05]  /*1b2e0*/  BSYNC B1 ;  /* 0x0000000000017941 */ /* 0x000fea0003800000 */
.L_x_417:
        /* <DEDUP_REMOVED lines=13> */
.L_x_420:
[----:B------:R-:W-:Y:S05]  /*1b3c0*/  BSYNC B1 ;  /* 0x0000000000017941 */ /* 0x000fea0003800000 */
.L_x_419:
        /* <DEDUP_REMOVED lines=13> */
.L_x_422:
[----:B------:R-:W-:Y:S05]  /*1b4a0*/  BSYNC B1 ;  /* 0x0000000000017941 */ /* 0x000fea0003800000 */
.L_x_421:
        /* <DEDUP_REMOVED lines=13> */
.L_x_424:
[----:B------:R-:W-:Y:S05]  /*1b580*/  BSYNC B1 ;  /* 0x0000000000017941 */ /* 0x000fea0003800000 */
.L_x_423:
        /* <DEDUP_REMOVED lines=13> */
.L_x_426:
[----:B------:R-:W-:Y:S05]  /*1b660*/  BSYNC B1 ;  /* 0x0000000000017941 */ /* 0x000fea0003800000 */
.L_x_425:
        /* <DEDUP_REMOVED lines=13> */
.L_x_428:
[----:B------:R-:W-:Y:S05]  /*1b740*/  BSYNC B1 ;  /* 0x0000000000017941 */ /* 0x000fea0003800000 */
.L_x_427:
        /* <DEDUP_REMOVED lines=13> */
.L_x_430:
[----:B------:R-:W-:Y:S05]  /*1b820*/  BSYNC B1 ;  /* 0x0000000000017941 */ /* 0x000fea0003800000 */
.L_x_429:
        /* <DEDUP_REMOVED lines=13> */
.L_x_432:
[----:B------:R-:W-:Y:S05]  /*1b900*/  BSYNC B1 ;  /* 0x0000000000017941 */ /* 0x000fea0003800000 */
.L_x_431:
        /* <DEDUP_REMOVED lines=13> */
.L_x_434:
[----:B------:R-:W-:Y:S05]  /*1b9e0*/  BSYNC B1 ;  /* 0x0000000000017941 */ /* 0x000fea0003800000 */
.L_x_433:
        /* <DEDUP_REMOVED lines=13> */
.L_x_436:
[----:B------:R-:W-:Y:S05]  /*1bac0*/  BSYNC B1 ;  /* 0x0000000000017941 */ /* 0x000fea0003800000 */
.L_x_435:
        /* <DEDUP_REMOVED lines=13> */
.L_x_438:
[----:B------:R-:W-:Y:S05]  /*1bba0*/  BSYNC B1 ;  /* 0x0000000000017941 */ /* 0x000fea0003800000 */
.L_x_437:
        /* <DEDUP_REMOVED lines=13> */
.L_x_440:
[----:B------:R-:W-:Y:S05]  /*1bc80*/  BSYNC B1 ;  /* 0x0000000000017941 */ /* 0x000fea0003800000 */
.L_x_439:
        /* <DEDUP_REMOVED lines=13> */
.L_x_442:
[----:B------:R-:W-:Y:S05]  /*1bd60*/  BSYNC B1 ;  /* 0x0000000000017941 */ /* 0x000fea0003800000 */
.L_x_441:
        /* <DEDUP_REMOVED lines=13> */
.L_x_444:
[----:B------:R-:W-:Y:S05]  /*1be40*/  BSYNC B1 ;  /* 0x0000000000017941 */ /* 0x000fea0003800000 */
.L_x_443:
        /* <DEDUP_REMOVED lines=13> */
.L_x_446:
[----:B------:R-:W-:Y:S05]  /*1bf20*/  BSYNC B1 ;  /* 0x0000000000017941 */ /* 0x000fea0003800000 */
.L_x_445:
        /* <DEDUP_REMOVED lines=13> */
.L_x_448:
[----:B------:R-:W-:Y:S05]  /*1c000*/  BSYNC B1 ;  /* 0x0000000000017941 */ /* 0x000fea0003800000 */
.L_x_447:
        /* <DEDUP_REMOVED lines=13> */
.L_x_450:
[----:B------:R-:W-:Y:S05]  /*1c0e0*/  BSYNC B1 ;  /* 0x0000000000017941 */ /* 0x000fea0003800000 */
.L_x_449:
        /* <DEDUP_REMOVED lines=13> */
.L_x_452:
[----:B------:R-:W-:Y:S05]  /*1c1c0*/  BSYNC B1 ;  /* 0x0000000000017941 */ /* 0x000fea0003800000 */
.L_x_451:
        /* <DEDUP_REMOVED lines=13> */
.L_x_454:
[----:B------:R-:W-:Y:S05]  /*1c2a0*/  BSYNC B1 ;  /* 0x0000000000017941 */ /* 0x000fea0003800000 */
.L_x_453:
        /* <DEDUP_REMOVED lines=13> */
.L_x_456:
[----:B------:R-:W-:Y:S05]  /*1c380*/  BSYNC B1 ;  /* 0x0000000000017941 */ /* 0x000fea0003800000 */
.L_x_455:
        /* <DEDUP_REMOVED lines=13> */
.L_x_458:
[----:B------:R-:W-:Y:S05]  /*1c460*/  BSYNC B1 ;  /* 0x0000000000017941 */ /* 0x000fea0003800000 */
.L_x_457:
        /* <DEDUP_REMOVED lines=13> */
.L_x_460:
[----:B------:R-:W-:Y:S05]  /*1c540*/  BSYNC B1 ;  /* 0x0000000000017941 */ /* 0x000fea0003800000 */
.L_x_459:
        /* <DEDUP_REMOVED lines=13> */
.L_x_462:
[----:B------:R-:W-:Y:S05]  /*1c620*/  BSYNC B1 ;  /* 0x0000000000017941 */ /* 0x000fea0003800000 */
.L_x_461:
        /* <DEDUP_REMOVED lines=13> */
.L_x_464:
[----:B------:R-:W-:Y:S05]  /*1c700*/  BSYNC B1 ;  /* 0x0000000000017941 */ /* 0x000fea0003800000 */
.L_x_463:
        /* <DEDUP_REMOVED lines=13> */
.L_x_466:
[----:B------:R-:W-:Y:S05]  /*1c7e0*/  BSYNC B1 ;  /* 0x0000000000017941 */ /* 0x000fea0003800000 */
.L_x_465:
        /* <DEDUP_REMOVED lines=13> */
.L_x_468:
[----:B------:R-:W-:Y:S05]  /*1c8c0*/  BSYNC B1 ;  /* 0x0000000000017941 */ /* 0x000fea0003800000 */
.L_x_467:
        /* <DEDUP_REMOVED lines=13> */
.L_x_470:
[----:B------:R-:W-:Y:S05]  /*1c9a0*/  BSYNC B1 ;  /* 0x0000000000017941 */ /* 0x000fea0003800000 */
.L_x_469:
        /* <DEDUP_REMOVED lines=13> */
.L_x_472:
[----:B------:R-:W-:Y:S05]  /*1ca80*/  BSYNC B1 ;  /* 0x0000000000017941 */ /* 0x000fea0003800000 */
.L_x_471:
        /* <DEDUP_REMOVED lines=13> */
.L_x_474:
[----:B------:R-:W-:Y:S05]  /*1cb60*/  BSYNC B1 ;  /* 0x0000000000017941 */ /* 0x000fea0003800000 */
.L_x_473:
        /* <DEDUP_REMOVED lines=13> */
.L_x_476:
[----:B------:R-:W-:Y:S05]  /*1cc40*/  BSYNC B1 ;  /* 0x0000000000017941 */ /* 0x000fea0003800000 */
.L_x_475:
        /* <DEDUP_REMOVED lines=13> */
.L_x_478:
[----:B------:R-:W-:Y:S05]  /*1cd20*/  BSYNC B1 ;  /* 0x0000000000017941 */ /* 0x000fea0003800000 */
.L_x_477:
        /* <DEDUP_REMOVED lines=13> */
.L_x_480:
[----:B------:R-:W-:Y:S05]  /*1ce00*/  BSYNC B1 ;  /* 0x0000000000017941 */ /* 0x000fea0003800000 */
.L_x_479:
        /* <DEDUP_REMOVED lines=13> */
.L_x_482:
[----:B------:R-:W-:Y:S05]  /*1cee0*/  BSYNC B1 ;  /* 0x0000000000017941 */ /* 0x000fea0003800000 */
.L_x_481:
        /* <DEDUP_REMOVED lines=13> */
.L_x_484:
[----:B------:R-:W-:Y:S05]  /*1cfc0*/  BSYNC B1 ;  /* 0x0000000000017941 */ /* 0x000fea0003800000 */
.L_x_483:
        /* <DEDUP_REMOVED lines=13> */
.L_x_486:
[----:B------:R-:W-:Y:S05]  /*1d0a0*/  BSYNC B1 ;  /* 0x0000000000017941 */ /* 0x000fea0003800000 */
.L_x_485:
        /* <DEDUP_REMOVED lines=13> */
.L_x_488:
[----:B------:R-:W-:Y:S05]  /*1d180*/  BSYNC B1 ;  /* 0x0000000000017941 */ /* 0x000fea0003800000 */
.L_x_487:
        /* <DEDUP_REMOVED lines=13> */
.L_x_490:
[----:B------:R-:W-:Y:S05]  /*1d260*/  BSYNC B1 ;  /* 0x0000000000017941 */ /* 0x000fea0003800000 */
.L_x_489:
        /* <DEDUP_REMOVED lines=13> */
.L_x_492:
[----:B------:R-:W-:Y:S05]  /*1d340*/  BSYNC B1 ;  /* 0x0000000000017941 */ /* 0x000fea0003800000 */
.L_x_491:
        /* <DEDUP_REMOVED lines=13> */
.L_x_494:
[----:B------:R-:W-:Y:S05]  /*1d420*/  BSYNC B1 ;  /* 0x0000000000017941 */ /* 0x000fea0003800000 */
.L_x_493:
        /* <DEDUP_REMOVED lines=13> */
.L_x_496:
[----:B------:R-:W-:Y:S05]  /*1d500*/  BSYNC B1 ;  /* 0x0000000000017941 */ /* 0x000fea0003800000 */
.L_x_495:
        /* <DEDUP_REMOVED lines=13> */
.L_x_498:
[----:B------:R-:W-:Y:S05]  /*1d5e0*/  BSYNC B1 ;  /* 0x0000000000017941 */ /* 0x000fea0003800000 */
.L_x_497:
        /* <DEDUP_REMOVED lines=13> */
.L_x_500:
[----:B------:R-:W-:Y:S05]  /*1d6c0*/  BSYNC B1 ;  /* 0x0000000000017941 */ /* 0x000fea0003800000 */
.L_x_499:
        /* <DEDUP_REMOVED lines=13> */
.L_x_502:
[----:B------:R-:W-:Y:S05]  /*1d7a0*/  BSYNC B1 ;  /* 0x0000000000017941 */ /* 0x000fea0003800000 */
.L_x_501:
        /* <DEDUP_REMOVED lines=13> */
.L_x_504:
[----:B------:R-:W-:Y:S05]  /*1d880*/  BSYNC B1 ;  /* 0x0000000000017941 */ /* 0x000fea0003800000 */
.L_x_503:
        /* <DEDUP_REMOVED lines=13> */
.L_x_506:
[----:B------:R-:W-:Y:S05]  /*1d960*/  BSYNC B1 ;  /* 0x0000000000017941 */ /* 0x000fea0003800000 */
.L_x_505:
        /* <DEDUP_REMOVED lines=13> */
.L_x_508:
[----:B------:R-:W-:Y:S05]  /*1da40*/  BSYNC B1 ;  /* 0x0000000000017941 */ /* 0x000fea0003800000 */
.L_x_507:
        /* <DEDUP_REMOVED lines=13> */
.L_x_510:
[----:B------:R-:W-:Y:S05]  /*1db20*/  BSYNC B1 ;  /* 0x0000000000017941 */ /* 0x000fea0003800000 */
.L_x_509:
        /* <DEDUP_REMOVED lines=13> */
.L_x_512:
[----:B------:R-:W-:Y:S05]  /*1dc00*/  BSYNC B1 ;  /* 0x0000000000017941 */ /* 0x000fea0003800000 */
.L_x_511:
        /* <DEDUP_REMOVED lines=13> */
.L_x_514:
[----:B------:R-:W-:Y:S05]  /*1dce0*/  BSYNC B1 ;  /* 0x0000000000017941 */ /* 0x000fea0003800000 */
.L_x_513:
        /* <DEDUP_REMOVED lines=13> */
.L_x_516:
[----:B------:R-:W-:Y:S05]  /*1ddc0*/  BSYNC B1 ;  /* 0x0000000000017941 */ /* 0x000fea0003800000 */
.L_x_515:
        /* <DEDUP_REMOVED lines=13> */
.L_x_518:
[----:B------:R-:W-:Y:S05]  /*1dea0*/  BSYNC B1 ;  /* 0x0000000000017941 */ /* 0x000fea0003800000 */
.L_x_517:
        /* <DEDUP_REMOVED lines=13> */
.L_x_520:
[----:B------:R-:W-:Y:S05]  /*1df80*/  BSYNC B1 ;  /* 0x0000000000017941 */ /* 0x000fea0003800000 */
.L_x_519:
        /* <DEDUP_REMOVED lines=13> */
.L_x_522:
[----:B------:R-:W-:Y:S05]  /*1e060*/  BSYNC B1 ;  /* 0x0000000000017941 */ /* 0x000fea0003800000 */
.L_x_521:
        /* <DEDUP_REMOVED lines=13> */
.L_x_524:
[----:B------:R-:W-:Y:S05]  /*1e140*/  BSYNC B1 ;  /* 0x0000000000017941 */ /* 0x000fea0003800000 */
.L_x_523:
        /* <DEDUP_REMOVED lines=13> */
.L_x_526:
[----:B------:R-:W-:Y:S05]  /*1e220*/  BSYNC B1 ;  /* 0x0000000000017941 */ /* 0x000fea0003800000 */
.L_x_525:
        /* <DEDUP_REMOVED lines=13> */
.L_x_528:
[----:B------:R-:W-:Y:S05]  /*1e300*/  BSYNC B1 ;  /* 0x0000000000017941 */ /* 0x000fea0003800000 */
.L_x_527:
        /* <DEDUP_REMOVED lines=13> */
.L_x_530:
[----:B------:R-:W-:Y:S05]  /*1e3e0*/  BSYNC B1 ;  /* 0x0000000000017941 */ /* 0x000fea0003800000 */
.L_x_529:
        /* <DEDUP_REMOVED lines=13> */
.L_x_532:
[----:B------:R-:W-:Y:S05]  /*1e4c0*/  BSYNC B1 ;  /* 0x0000000000017941 */ /* 0x000fea0003800000 */
.L_x_531:
        /* <DEDUP_REMOVED lines=13> */
.L_x_534:
[----:B------:R-:W-:Y:S05]  /*1e5a0*/  BSYNC B1 ;  /* 0x0000000000017941 */ /* 0x000fea0003800000 */
.L_x_533:
        /* <DEDUP_REMOVED lines=13> */
.L_x_536:
[----:B------:R-:W-:Y:S05]  /*1e680*/  BSYNC B1 ;  /* 0x0000000000017941 */ /* 0x000fea0003800000 */
.L_x_535:
        /* <DEDUP_REMOVED lines=13> */
.L_x_538:
[----:B------:R-:W-:Y:S05]  /*1e760*/  BSYNC B1 ;  /* 0x0000000000017941 */ /* 0x000fea0003800000 */
.L_x_537:
        /* <DEDUP_REMOVED lines=13> */
.L_x_540:
[----:B------:R-:W-:Y:S05]  /*1e840*/  BSYNC B1 ;  /* 0x0000000000017941 */ /* 0x000fea0003800000 */
.L_x_539:
        /* <DEDUP_REMOVED lines=13> */
.L_x_542:
[----:B------:R-:W-:Y:S05]  /*1e920*/  BSYNC B1 ;  /* 0x0000000000017941 */ /* 0x000fea0003800000 */
.L_x_541:
        /* <DEDUP_REMOVED lines=13> */
.L_x_544:
[----:B------:R-:W-:Y:S05]  /*1ea00*/  BSYNC B1 ;  /* 0x0000000000017941 */ /* 0x000fea0003800000 */
.L_x_543:
        /* <DEDUP_REMOVED lines=13> */
.L_x_546:
[----:B------:R-:W-:Y:S05]  /*1eae0*/  BSYNC B1 ;  /* 0x0000000000017941 */ /* 0x000fea0003800000 */
.L_x_545:
[----:B--234-:R-:W2:Y:S01]  /*1eaf0*/  LDL.LU R3, [R1+0x448] ;  /* 0x0004480001037983 */ /* 0x01cea20000300800 */
[----:B-----5:R-:W-:Y:S01]  /*1eb00*/  LOP3.LUT R6, R6, 0xff, RZ, 0xc0, !PT ;  /* 0x000000ff06067812 */ /* 0x020fe200078ec0ff */
[----:B------:R-:W-:Y:S01]  /*1eb10*/  BSSY B1, `(.L_x_547) ;  /* 0x000000b000017945 */ /* 0x000fe20003800000 */
[----:B------:R-:W-:Y:S02]  /*1eb20*/  ISETP.LT.OR P2, PT, R0, 0xf9, !P1 ;  /* 0x000000f90000780c */ /* 0x000fe40004f41670 */
[----:B------:R-:W-:Y:S02]  /*1eb30*/  F2FP.F16.E4M3.UNPACK_B R6, R6 ;  /* 0x00000006ff06723e */ /* 0x000fe400020006ff */
[----:B------:R-:W-:-:S03]  /*1eb40*/  PRMT R2, RZ, 0x7610, R2 ;  /* 0x00007610ff027816 */ /* 0x000fc60000000002 */
[----:B------:R-:W-:-:S05]  /*1eb50*/  HADD2.F32 R6, -RZ, R6.H0_H0 ;  /* 0x20000006ff067230 */ /* 0x000fca0000004100 */
[----:B------:R-:W-:-:S04]  /*1eb60*/  FMUL R6, R6, UR21 ;  /* 0x0000001506067c20 */ /* 0x000fc80008400000 */
[----:B--2---:R-:W-:-:S05]  /*1eb70*/  FFMA R6, R3, UR20, R6 ;  /* 0x0000001403067c23 */ /* 0x004fca0008000006 */
[----:B------:R-:W-:-:S05]  /*1eb80*/  F2FP.SATFINITE.E4M3.F32.PACK_AB_MERGE_C R3, RZ, R6, RZ ;  /* 0x00000006ff03723e */ /* 0x000fca00048070ff */
[----:B------:R2:W-:Y:S01]  /*1eb90*/  @!P0 STG.E.U8 desc[UR14][R30.64+0xf9], R3 ;  /* 0x0000f9031e008986 */ /* 0x0005e2000c10110e */
[----:B------:R-:W-:Y:S05]  /*1eba0*/  @P2 BRA `(.L_x_548) ;  /* 0x0000000000042947 */ /* 0x000fea0003800000 */
[----:B------:R3:W5:Y:S02]  /*1ebb0*/  LDG.E.U8 R2, desc[UR14][R4.64+0xf8] ;  /* 0x0000f80e04027981 */ /* 0x000764000c1e1100 */
.L_x_548:
[----:B------:R-:W-:Y:S05]  /*1ebc0*/  BSYNC B1 ;  /* 0x0000000000017941 */ /* 0x000fea0003800000 */
.L_x_547:
[----:B--2---:R-:W2:Y:S01]  /*1ebd0*/  LDL.LU R3, [R1+0x44c] ;  /* 0x00044c0001037983 */ /* 0x004ea20000300800 */
        /* <DEDUP_REMOVED lines=12> */
.L_x_550:
[----:B------:R-:W-:Y:S05]  /*1eca0*/  BSYNC B1 ;  /* 0x0000000000017941 */ /* 0x000fea0003800000 */
.L_x_549:
[----:B------:R-:W-:Y:S05]  /*1ecb0*/  @P1 BRA `(.L_x_551) ;  /* 0x0000004800881947 */ /* 0x000fea0003800000 */
[----:B------:R-:W2:Y:S01]  /*1ecc0*/  LDL.LU R2, [R1+0x450] ;  /* 0x0004500001027983 */ /* 0x000ea20000300800 */
[----:B-----5:R-:W-:-:S04]  /*1ecd0*/  LOP3.LUT R0, R0, 0xff, RZ, 0xc0, !PT ;  /* 0x000000ff00007812 */ /* 0x020fc800078ec0ff */
[----:B------:R-:W-:-:S05]  /*1ece0*/  F2FP.F16.E4M3.UNPACK_B R0, R0 ;  /* 0x00000000ff00723e */ /* 0x000fca00020006ff */
[----:B------:R-:W-:-:S05]  /*1ecf0*/  HADD2.F32 R0, -RZ, R0.H0_H0 ;  /* 0x20000000ff007230 */ /* 0x000fca0000004100 */
[----:B------:R-:W-:-:S04]  /*1ed00*/  FMUL R0, R0, UR21 ;  /* 0x0000001500007c20 */ /* 0x000fc80008400000 */
[----:B--2---:R-:W-:-:S05]  /*1ed10*/  FFMA R0, R2, UR20, R0 ;  /* 0x0000001402007c23 */ /* 0x004fca0008000000 */
[----:B------:R-:W-:-:S05]  /*1ed20*/  F2FP.SATFINITE.E4M3.F32.PACK_AB_MERGE_C R3, RZ, R0, RZ ;  /* 0x00000000ff03723e */ /* 0x000fca00048070ff */
[----:B------:R2:W-:Y:S01]  /*1ed30*/  STG.E.U8 desc[UR14][R28.64+0xf9], R3 ;  /* 0x0000f9031c007986 */ /* 0x0005e2000c10110e */
[----:B------:R-:W-:Y:S05]  /*1ed40*/  BRA `(.L_x_551) ;  /* 0x0000004800647947 */ /* 0x000fea0003800000 */
.L_x_38:
[----:B------:R-:W-:Y:S01]  /*1ed50*/  ISETP.GE.AND P3, PT, R34, 0x1, PT ;  /* 0x000000012200780c */ /* 0x000fe20003f66270 */
[----:B------:R-:W-:Y:S01]  /*1ed60*/  FMUL R3, R3, UR20 ;  /* 0x0000001403037c20 */ /* 0x000fe20008400000 */
[----:B------:R-:W2:Y:S02]  /*1ed70*/  LDL.LU R2, [R1+0x200] ;  /* 0x0002000001027983 */ /* 0x000ea40000300800 */
[----:B------:R-:W-:Y:S02]  /*1ed80*/  ISETP.LT.OR P0, PT, R0, 0x1, !P3 ;  /* 0x000000010000780c */ /* 0x000fe40005f01670 */
[----:B------:R-:W-:Y:S01]  /*1ed90*/  F2FP.SATFINITE.E4M3.F32.PACK_AB_MERGE_C R3, RZ, R3, RZ ;  /* 0x00000003ff03723e */ /* 0x000fe200048070ff */
[----:B------:R-:W-:Y:S01]  /*1eda0*/  FMUL R4, R4, UR20 ;  /* 0x0000001404047c20 */ /* 0x000fe20008400000 */
[----:B------:R-:W-:Y:S01]  /*1edb0*/  ISETP.GE.AND P2, PT, R34, 0x9, PT ;  /* 0x000000092200780c */ /* 0x000fe20003f46270 */
[----:B------:R-:W-:Y:S01]  /*1edc0*/  FMUL R5, R5, UR20 ;  /* 0x0000001405057c20 */ /* 0x000fe20008400000 */
[----:B------:R-:W-:Y:S01]  /*1edd0*/  ISETP.LT.OR P1, PT, R0, 0x9, !P3 ;  /* 0x000000090000780c */ /* 0x000fe20005f21670 */
[----:B------:R-:W-:Y:S01]  /*1ede0*/  FMUL R6, R6, UR20 ;  /* 0x0000001406067c20 */ /* 0x000fe20008400000 */
[----:B------:R-:W-:Y:S01]  /*1edf0*/  FMUL R7, R7, UR20 ;  /* 0x0000001407077c20 */ /* 0x000fe20008400000 */
[----:B------:R-:W-:Y:S01]  /*1ee00*/  ISETP.LT.OR P5, PT, R0, 0xa, !P3 ;  /* 0x0000000a0000780c */ /* 0x000fe20005fa1670 */
[----:B------:R-:W-:Y:S01]  /*1ee10*/  FMUL R8, R8, UR20 ;  /* 0x0000001408087c20 */ /* 0x000fe20008400000 */
[----:B------:R-:W-:Y:S01]  /*1ee20*/  FMUL R9, R9, UR20 ;  /* 0x0000001409097c20 */ /* 0x000fe20008400000 */
[----:B------:R-:W-:Y:S01]  /*1ee30*/  FMUL R10, R10, UR20 ;  /* 0x000000140a0a7c20 */ /* 0x000fe20008400000 */
[----:B------:R0:W-:Y:S01]  /*1ee40*/  @!P0 STG.E.U8 desc[UR14][R24.64], R3 ;  /* 0x0000000318008986 */ /* 0x0001e2000c10110e */
[----:B------:R-:W-:-:S02]  /*1ee50*/  ISETP.LT.OR P0, PT, R0, 0x2, !P3 ;  /* 0x000000020000780c */ /* 0x000fc40005f01670 */
[----:B------:R-:W-:Y:S01]  /*1ee60*/  F2FP.SATFINITE.E4M3.F32.PACK_AB_MERGE_C R4, RZ, R4, RZ ;  /* 0x00000004ff04723e */ /* 0x000fe200048070ff */
[----:B------:R-:W-:Y:S01]  /*1ee70*/  FMUL R11, R11, UR20 ;  /* 0x000000140b0b7c20 */ /* 0x000fe20008400000 */
[----:B------:R-:W-:Y:S01]  /*1ee80*/  F2FP.SATFINITE.E4M3.F32.PACK_AB_MERGE_C R5, RZ, R5, RZ ;  /* 0x00000005ff05723e */ /* 0x000fe200048070ff */
[----:B------:R-:W-:Y:S01]  /*1ee90*/  FMUL R12, R12, UR20 ;  /* 0x000000140c0c7c20 */ /* 0x000fe20008400000 */
[----:B------:R-:W-:Y:S01]  /*1eea0*/  FMUL R13, R13, UR20 ;  /* 0x000000140d0d7c20 */ /* 0x000fe20008400000 */
[----:B------:R-:W-:Y:S01]  /*1eeb0*/  FMUL R14, R14, UR20 ;  /* 0x000000140e0e7c20 */ /* 0x000fe20008400000 */
[----:B------:R-:W-:Y:S01]  /*1eec0*/  FMUL R15, R15, UR20 ;  /* 0x000000140f0f7c20 */ /* 0x000fe20008400000 */
[----:B------:R-:W-:Y:S01]  /*1eed0*/  FMUL R16, R16, UR20 ;  /* 0x0000001410107c20 */ /* 0x000fe20008400000 */
[----:B------:R-:W-:Y:S01]  /*1eee0*/  FMUL R17, R17, UR20 ;  /* 0x0000001411117c20 */ /* 0x000fe20008400000 */
[----:B------:R-:W-:Y:S01]  /*1eef0*/  FMUL R18, R18, UR20 ;  /* 0x0000001412127c20 */ /* 0x000fe20008400000 */
[----:B------:R-:W-:Y:S01]  /*1ef00*/  FMUL R19, R19, UR20 ;  /* 0x0000001413137c20 */ /* 0x000fe20008400000 */
[----:B------:R-:W-:Y:S01]  /*1ef10*/  @!P0 STG.E.U8 desc[UR14][R24.64+0x1], R4 ;  /* 0x0000010418008986 */ /* 0x000fe2000c10110e */
[----:B------:R-:W-:-:S02]  /*1ef20*/  ISETP.LT.OR P0, PT, R0, 0x1, !P2 ;  /* 0x000000010000780c */ /* 0x000fc40005701670 */
[----:B------:R-:W-:Y:S01]  /*1ef30*/  F2FP.SATFINITE.E4M3.F32.PACK_AB_MERGE_C R6, RZ, R6, RZ ;  /* 0x00000006ff06723e */ /* 0x000fe200048070ff */
[----:B------:R-:W-:Y:S01]  /*1ef40*/  FMUL R20, R20, UR20 ;  /* 0x0000001414147c20 */ /* 0x000fe20008400000 */
[----:B------:R-:W-:Y:S01]  /*1ef50*/  FMUL R21, R21, UR20 ;  /* 0x0000001415157c20 */ /* 0x000fe20008400000 */
[----:B------:R-:W-:Y:S01]  /*1ef60*/  FMUL R22, R22, UR20 ;  /* 0x0000001416167c20 */ /* 0x000fe20008400000 */
[----:B------:R-:W3:Y:S07]  /*1ef70*/  LDL.LU R41, [R1+0x204] ;  /* 0x0002040001297983 */ /* 0x000eee0000300800 */
[----:B------:R4:W-:Y:S01]  /*1ef80*/  @!P0 STG.E.U8 desc[UR14][R26.64], R5 ;  /* 0x000000051a008986 */ /* 0x0009e2000c10110e */
[----:B------:R-:W-:-:S02]  /*1ef90*/  ISETP.LT.OR P0, PT, R0, 0x2, !P2 ;  /* 0x000000020000780c */ /* 0x000fc40005701670 */
[----:B------:R-:W-:Y:S01]  /*1efa0*/  F2FP.SATFINITE.E4M3.F32.PACK_AB_MERGE_C R7, RZ, R7, RZ ;  /* 0x00000007ff07723e */ /* 0x000fe200048070ff */
[----:B------:R-:W5:Y:S01]  /*1efb0*/  LDL.LU R39, [R1+0x208] ;  /* 0x0002080001277983 */ /* 0x000f620000300800 */
[----:B------:R-:W-:Y:S02]  /*1efc0*/  F2FP.SATFINITE.E4M3.F32.PACK_AB_MERGE_C R8, RZ, R8, RZ ;  /* 0x00000008ff08723e */ /* 0x000fe400048070ff */
[----:B------:R-:W-:Y:S01]  /*1efd0*/  F2FP.SATFINITE.E4M3.F32.PACK_AB_MERGE_C R9, RZ, R9, RZ ;  /* 0x00000009ff09723e */ /* 0x000fe200048070ff */
[----:B------:R-:W-:Y:S01]  /*1efe0*/  FMUL R23, R23, UR20 ;  /* 0x0000001417177c20 */ /* 0x000fe20008400000 */
[----:B------:R-:W-:Y:S01]  /*1eff0*/  F2FP.SATFINITE.E4M3.F32.PACK_AB_MERGE_C R10, RZ, R10, RZ ;  /* 0x0000000aff0a723e */ /* 0x000fe200048070ff */
[----:B------:R-:W-:Y:S01]  /*1f000*/  FMUL R152, R152, UR20 ;  /* 0x0000001498987c20 */ /* 0x000fe20008400000 */
[----:B------:R-:W-:Y:S01]  /*1f010*/  F2FP.SATFINITE.E4M3.F32.PACK_AB_MERGE_C R11, RZ, R11, RZ ;  /* 0x0000000bff0b723e */ /* 0x000fe200048070ff */
[----:B------:R-:W3:Y:S04]  /*1f020*/  LDL.LU R35, [R1+0x20c] ;  /* 0x00020c0001237983 */ /* 0x000ee80000300800 */
[----:B------:R-:W-:Y:S01]  /*1f030*/  @!P0 STG.E.U8 desc[UR14][R26.64+0x1], R6 ;  /* 0x000001061a008986 */ /* 0x000fe2000c10110e */
[----:B------:R-:W-:-:S03]  /*1f040*/  ISETP.LT.OR P0, PT, R0, 0x9, !P2 ;  /* 0x000000090000780c */ /* 0x000fc60005701670 */
[----:B------:R-:W-:Y:S01]  /*1f050*/  @!P1 STG.E.U8 desc[UR14][R24.64+0x8], R7 ;  /* 0x0000080718009986 */ /* 0x000fe2000c10110e */
[----:B------:R-:W-:-:S03]  /*1f060*/  ISETP.LT.OR P1, PT, R0, 0xa, !P2 ;  /* 0x0000000a0000780c */ /* 0x000fc60005721670 */
[----:B------:R-:W-:Y:S01]  /*1f070*/  @!P5 STG.E.U8 desc[UR14][R24.64+0x9], R8 ;  /* 0x000009081800d986 */ /* 0x000fe2000c10110e */
[C---:B------:R-:W-:Y:S02]  /*1f080*/  ISETP.LT.OR P5, PT, R0.reuse, 0x11, !P3 ;  /* 0x000000110000780c */ /* 0x040fe40005fa1670 */
[----:B------:R-:W-:Y:S01]  /*1f090*/  F2FP.SATFINITE.E4M3.F32.PACK_AB_MERGE_C R12, RZ, R12, RZ ;  /* 0x0000000cff0c723e */ /* 0x000fe200048070ff */
[----:B------:R-:W-:Y:S01]  /*1f0a0*/  FMUL R153, R153, UR20 ;  /* 0x0000001499997c20 */ /* 0x000fe20008400000 */
[----:B------:R-:W-:Y:S01]  /*1f0b0*/  F2FP.SATFINITE.E4M3.F32.PACK_AB_MERGE_C R13, RZ, R13, RZ ;  /* 0x0000000dff0d723e */ /* 0x000fe200048070ff */
[----:B------:R-:W-:Y:S01]  /*1f0c0*/  @!P0 STG.E.U8 desc[UR14][R26.64+0x8], R9 ;  /* 0x000008091a008986 */ /* 0x000fe2000c10110e */
[----:B------:R-:W-:-:S03]  /*1f0d0*/  ISETP.LT.OR P0, PT, R0, 0x12, !P3 ;  /* 0x000000120000780c */ /* 0x000fc60005f01670 */
[----:B------:R-:W-:Y:S01]  /*1f0e0*/  @!P1 STG.E.U8 desc[UR14][R26.64+0x9], R10 ;  /* 0x0000090a1a009986 */ /* 0x000fe2000c10110e */
[----:B------:R-:W-:-:S03]  /*1f0f0*/  ISETP.LT.OR P1, PT, R0, 0x11, !P2 ;  /* 0x000000110000780c */ /* 0x000fc60005721670 */
[----:B------:R-:W-:Y:S01]  /*1f100*/  @!P5 STG.E.U8 desc[UR14][R24.64+0x10], R11 ;  /* 0x0000100b1800d986 */ /* 0x000fe2000c10110e */
[C---:B------:R-:W-:Y:S02]  /*1f110*/  ISETP.LT.OR P5, PT, R0.reuse, 0x12, !P2 ;  /* 0x000000120000780c */ /* 0x040fe400057a1670 */
[----:B------:R-:W-:Y:S01]  /*1f120*/  F2FP.SATFINITE.E4M3.F32.PACK_AB_MERGE_C R14, RZ, R14, RZ ;  /* 0x0000000eff0e723e */ /* 0x000fe200048070ff */
[----:B------:R-:W5:Y:S04]  /*1f130*/  LDL.LU R33, [R1+0x210] ;  /* 0x0002100001217983 */ /* 0x000f680000300800 */
[----:B------:R-:W-:Y:S01]  /*1f140*/  @!P0 STG.E.U8 desc[UR14][R24.64+0x11], R12 ;  /* 0x0000110c18008986 */ /* 0x000fe2000c10110e */
[----:B------:R-:W-:-:S03]  /*1f150*/  ISETP.LT.OR P0, PT, R0, 0x19, !P3 ;  /* 0x000000190000780c */ /* 0x000fc60005f01670 */
[----:B------:R-:W-:Y:S01]  /*1f160*/  @!P1 STG.E.U8 desc[UR14][R26.64+0x10], R13 ;  /* 0x0000100d1a009986 */ /* 0x000fe2000c10110e */
[C---:B------:R-:W-:Y:S02]  /*1f170*/  ISETP.LT.OR P1, PT, R0.reuse, 0x1a, !P3 ;  /* 0x0000001a0000780c */ /* 0x040fe40005f21670 */
[----:B------:R-:W-:Y:S02]  /*1f180*/  F2FP.SATFINITE.E4M3.F32.PACK_AB_MERGE_C R15, RZ, R15, RZ ;  /* 0x0000000fff0f723e */ /* 0x000fe400048070ff */
[----:B------:R-:W-:Y:S01]  /*1f190*/  F2FP.SATFINITE.E4M3.F32.PACK_AB_MERGE_C R16, RZ, R16, RZ ;  /* 0x00000010ff10723e */ /* 0x000fe200048070ff */
[----:B------:R-:W-:Y:S01]  /*1f1a0*/  @!P5 STG.E.U8 desc[UR14][R26.64+0x11], R14 ;  /* 0x0000110e1a00d986 */ /* 0x000fe2000c10110e */
[----:B------:R-:W-:-:S03]  /*1f1b0*/  ISETP.LT.OR P5, PT, R0, 0x19, !P2 ;  /* 0x000000190000780c */ /* 0x000fc600057a1670 */
[----:B------:R-:W-:Y:S01]  /*1f1c0*/  @!P0 STG.E.U8 desc[UR14][R24.64+0x18], R15 ;  /* 0x0000180f18008986 */ /* 0x000fe2000c10110e */
[----:B------:R-:W-:-:S03]  /*1f1d0*/  ISETP.LT.OR P0, PT, R0, 0x1a, !P2 ;  /* 0x0000001a0000780c */ /* 0x000fc60005701670 */
[----:B------:R-:W-:Y:S01]  /*1f1e0*/  @!P1 STG.E.U8 desc[UR14][R24.64+0x19], R16 ;  /* 0x0000191018009986 */ /* 0x000fe2000c10110e */
[----:B------:R-:W-:Y:S02]  /*1f1f0*/  ISETP.LT.OR P1, PT, R0, 0x21, !P3 ;  /* 0x000000210000780c */ /* 0x000fe40005f21670 */
[----:B------:R-:W-:Y:S01]  /*1f200*/  F2FP.SATFINITE.E4M3.F32.PACK_AB_MERGE_C R17, RZ, R17, RZ ;  /* 0x00000011ff11723e */ /* 0x000fe200048070ff */
[----:B------:R-:W5:Y:S01]  /*1f210*/  LDL.LU R32, [R1+0x214] ;  /* 0x0002140001207983 */ /* 0x000f620000300800 */
[----:B------:R-:W-:Y:S01]  /*1f220*/  F2FP.SATFINITE.E4M3.F32.PACK_AB_MERGE_C R18, RZ, R18, RZ ;  /* 0x00000012ff12723e */ /* 0x000fe200048070ff */
[----:B------:R-:W-:Y:S01]  /*1f230*/  FMUL R154, R154, UR20 ;  /* 0x000000149a9a7c20 */ /* 0x000fe20008400000 */
[----:B------:R-:W-:Y:S01]  /*1f240*/  F2FP.SATFINITE.E4M3.F32.PACK_AB_MERGE_C R19, RZ, R19, RZ ;  /* 0x00000013ff13723e */ /* 0x000fe200048070ff */
[----:B------:R-:W-:Y:S01]  /*1f250*/  @!P5 STG.E.U8 desc[UR14][R26.64+0x18], R17 ;  /* 0x000018111a00d986 */ /* 0x000fe2000c10110e */
[----:B------:R-:W-:Y:S01]  /*1f260*/  ISETP.LT.OR P5, PT, R0, 0x22, !P3 ;  /* 0x000000220000780c */ /* 0x000fe20005fa1670 */
[----:B------:R-:W-:Y:S01]  /*1f270*/  FMUL R156, R156, UR20 ;  /* 0x000000149c9c7c20 */ /* 0x000fe20008400000 */
[----:B------:R-:W-:Y:S01]  /*1f280*/  F2FP.SATFINITE.E4M3.F32.PACK_AB_MERGE_C R20, RZ, R20, RZ ;  /* 0x00000014ff14723e */ /* 0x000fe200048070ff */
[----:B------:R-:W-:Y:S01]  /*1f290*/  @!P0 STG.E.U8 desc[UR14][R26.64+0x19], R18 ;  /* 0x000019121a008986 */ /* 0x000fe2000c10110e */
[C---:B------:R-:W-:Y:S01]  /*1f2a0*/  ISETP.LT.OR P0, PT, R0.reuse, 0x21, !P2 ;  /* 0x000000210000780c */ /* 0x040fe20005701670 */
[----:B------:R-:W-:Y:S01]  /*1f2b0*/  FMUL R155, R155, UR20 ;  /* 0x000000149b9b7c20 */ /* 0x000fe20008400000 */
[----:B------:R-:W-:Y:S01]  /*1f2c0*/  F2FP.SATFINITE.E4M3.F32.PACK_AB_MERGE_C R21, RZ, R21, RZ ;  /* 0x00000015ff15723e */ /* 0x000fe200048070ff */
[----:B------:R-:W-:Y:S01]  /*1f2d0*/  @!P1 STG.E.U8 desc[UR14][R24.64+0x20], R19 ;  /* 0x0000201318009986 */ /* 0x000fe2000c10110e */
[----:B------:R-:W-:Y:S01]  /*1f2e0*/  ISETP.LT.OR P1, PT, R0, 0x22, !P2 ;  /* 0x000000220000780c */ /* 0x000fe20005721670 */
[----:B------:R-:W-:Y:S01]  /*1f2f0*/  FMUL R157, R157, UR20 ;  /* 0x000000149d9d7c20 */ /* 0x000fe20008400000 */
        /* <DEDUP_REMOVED lines=20> */
[C---:B------:R-:W-:Y:S01]  /*1f440*/  ISETP.LT.OR P6, PT, R0.reuse, 0x32, !P2 ;  /* 0x000000320000780c */ /* 0x040fe200057c1670 */
        /* <DEDUP_REMOVED lines=45> */
[----:B0-----:R-:W-:Y:S01]  /*1f720*/  F2FP.SATFINITE.E4M3.F32.PACK_AB_MERGE_C R3, RZ, R168, RZ ;  /* 0x000000a8ff03723e */ /* 0x001fe200048070ff */
        /* <DEDUP_REMOVED lines=11> */
[----:B----4-:R-:W-:Y:S01]  /*1f7e0*/  F2FP.SATFINITE.E4M3.F32.PACK_AB_MERGE_C R5, RZ, R170, RZ ;  /* 0x000000aaff05723e */ /* 0x010fe200048070ff */
        /* <DEDUP_REMOVED lines=8> */
[----:B------:R0:W-:Y:S01]  /*1f870*/  @!P1 STG.E.U8 desc[UR14][R24.64+0x49], R3 ;  /* 0x0000490318009986 */ /* 0x0001e2000c10110e */
[C---:B------:R-:W-:Y:S01]  /*1f880*/  ISETP.LT.OR P1, PT, R0.reuse, 0x52, !P3 ;  /* 0x000000520000780c */ /* 0x040fe20005f21670 */
[----:B------:R-:W-:Y:S01]  /*1f890*/  FMUL R181, R181, UR20 ;  /* 0x00000014b5b57c20 */ /* 0x000fe20008400000 */
[----:B------:R-:W-:Y:S01]  /*1f8a0*/  F2FP.SATFINITE.E4M3.F32.PACK_AB_MERGE_C R175, RZ, R175, RZ ;  /* 0x000000afffaf723e */ /* 0x000fe200048070ff */
[----:B------:R4:W-:Y:S01]  /*1f8b0*/  @!P6 STG.E.U8 desc[UR14][R26.64+0x49], R5 ;  /* 0x000049051a00e986 */ /* 0x0009e2000c10110e */
        /* <DEDUP_REMOVED lines=8> */
[----:B0-----:R-:W-:Y:S01]  /*1f940*/  F2FP.SATFINITE.E4M3.F32.PACK_AB_MERGE_C R3, RZ, R172, RZ ;  /* 0x000000acff03723e */ /* 0x001fe200048070ff */
[----:B------:R-:W-:Y:S01]  /*1f950*/  FMUL R183, R183, UR20 ;  /* 0x00000014b7b77c20 */ /* 0x000fe20008400000 */
[C---:B------:R-:W-:Y:S01]  /*1f960*/  ISETP.LT.OR P0, PT, R0.reuse, 0x59, !P3 ;  /* 0x000000590000780c */ /* 0x040fe20005f01670 */
[----:B------:R-:W-:Y:S01]  /*1f970*/  FMUL R185, R185, UR20 ;  /* 0x00000014b9b97c20 */ /* 0x000fe20008400000 */
[----:B----4-:R-:W-:Y:S01]  /*1f980*/  F2FP.SATFINITE.E4M3.F32.PACK_AB_MERGE_C R5, RZ, R174, RZ ;  /* 0x000000aeff05723e */ /* 0x010fe200048070ff */
        /* <DEDUP_REMOVED lines=8> */
[----:B------:R4:W-:Y:S01]  /*1fa10*/  @!P6 STG.E.U8 desc[UR14][R26.64+0x51], R5 ;  /* 0x000051051a00e986 */ /* 0x0009e2000c10110e */
[C---:B------:R-:W-:Y:S01]  /*1fa20*/  ISETP.LT.OR P6, PT, R0.reuse, 0x5a, !P2 ;  /* 0x0000005a0000780c */ /* 0x040fe200057c1670 */
[----:B------:R-:W-:Y:S01]  /*1fa30*/  FMUL R187, R187, UR20 ;  /* 0x00000014bbbb7c20 */ /* 0x000fe20008400000 */
[----:B------:R-:W-:Y:S01]  /*1fa40*/  F2FP.SATFINITE.E4M3.F32.PACK_AB_MERGE_C R185, RZ, R185, RZ ;  /* 0x000000b9ffb9723e */ /* 0x000fe200048070ff */
[----:B------:R-:W-:Y:S01]  /*1fa50*/  @!P0 STG.E.U8 desc[UR14][R24.64+0x58], R175 ;  /* 0x000058af18008986 */ /* 0x000fe2000c10110e */
[----:B0-----:R-:W-:Y:S01]  /*1fa60*/  F2FP.SATFINITE.E4M3.F32.PACK_AB_MERGE_C R3, RZ, R176, RZ ;  /* 0x000000b0ff03723e */ /* 0x001fe200048070ff */
[----:B------:R-:W-:Y:S01]  /*1fa70*/  FMUL R189, R189, UR20 ;  /* 0x00000014bdbd7c20 */ /* 0x000fe20008400000 */
[----:B------:R-:W-:Y:S01]  /*1fa80*/  ISETP.LT.OR P0, PT, R0, 0x61, !P3 ;  /* 0x000000610000780c */ /* 0x000fe20005f01670 */
[----:B------:R-:W-:Y:S01]  /*1fa90*/  FMUL R190, R190, UR20 ;  /* 0x00000014bebe7c20 */ /* 0x000fe20008400000 */
[----:B------:R-:W-:Y:S01]  /*1faa0*/  FMUL R192, R192, UR20 ;  /* 0x00000014c0c07c20 */ /* 0x000fe20008400000 */
[----:B------:R0:W-:Y:S01]  /*1fab0*/  @!P1 STG.E.U8 desc[UR14][R24.64+0x59], R3 ;  /* 0x0000590318009986 */ /* 0x0001e2000c10110e */
[C---:B------:R-:W-:Y:S01]  /*1fac0*/  ISETP.LT.OR P1, PT, R0.reuse, 0x62, !P3 ;  /* 0x000000620000780c */ /* 0x040fe20005f21670 */
[----:B------:R-:W-:Y:S01]  /*1fad0*/  FMUL R191, R191, UR20 ;  /* 0x00000014bfbf7c20 */ /* 0x000fe20008400000 */
[----:B----4-:R-:W-:Y:S01]  /*1fae0*/  F2FP.SATFINITE.E4M3.F32.PACK_AB_MERGE_C R5, RZ, R178, RZ ;  /* 0x000000b2ff05723e */ /* 0x010fe200048070ff */
[----:B------:R-:W-:Y:S01]  /*1faf0*/  @!P5 STG.E.U8 desc[UR14][R26.64+0x58], R177 ;  /* 0x000058b11a00d986 */ /* 0x000fe2000c10110e */
        /* <DEDUP_REMOVED lines=12> */
[----:B------:R-:W-:Y:S01]  /*1fbc0*/  F2FP.SATFINITE.E4M3.F32.PACK_AB_MERGE_C R191, RZ, R191, RZ ;  /* 0x000000bfffbf723e */ /* 0x000fe200048070ff */
[----:B------:R0:W-:Y:S01]  /*1fbd0*/  @!P1 STG.E.U8 desc[UR14][R24.64+0x61], R3 ;  /* 0x0000610318009986 */ /* 0x0001e2000c10110e */
[C---:B------:R-:W-:Y:S01]  /*1fbe0*/  ISETP.LT.OR P1, PT, R0.reuse, 0x6a, !P3 ;  /* 0x0000006a0000780c */ /* 0x040fe20005f21670 */
[----:B------:R-:W-:Y:S01]  /*1fbf0*/  FMUL R197, R197, UR20 ;  /* 0x00000014c5c57c20 */ /* 0x000fe20008400000 */
[----:B----4-:R-:W-:Y:S01]  /*1fc00*/  F2FP.SATFINITE.E4M3.F32.PACK_AB_MERGE_C R5, RZ, R182, RZ ;  /* 0x000000b6ff05723e */ /* 0x010fe200048070ff */
[----:B------:R-:W-:Y:S01]  /*1fc10*/  @!P5 STG.E.U8 desc[UR14][R26.64+0x60], R181 ;  /* 0x000060b51a00d986 */ /* 0x000fe2000c10110e */
[----:B------:R-:W-:Y:S01]  /*1fc20*/  ISETP.LT.OR P5, PT, R0, 0x69, !P2 ;  /* 0x000000690000780c */ /* 0x000fe200057a1670 */
        /* <DEDUP_REMOVED lines=13> */
[----:B------:R-:W-:Y:S01]  /*1fd00*/  ISETP.LT.OR P1, PT, R0, 0x72, !P3 ;  /* 0x000000720000780c */ /* 0x000fe20005f21670 */
[----:B------:R-:W-:Y:S01]  /*1fd10*/  FMUL R202, R202, UR20 ;  /* 0x00000014caca7c20 */ /* 0x000fe20008400000 */
[----:B----4-:R-:W-:Y:S01]  /*1fd20*/  F2FP.SATFINITE.E4M3.F32.PACK_AB_MERGE_C R5, RZ, R186, RZ ;  /* 0x000000baff05723e */ /* 0x010fe200048070ff */
        /* <DEDUP_REMOVED lines=111> */
[----:B--2---:R-:W-:Y:S01]  /*20420*/  FMUL R2, R2, UR20 ;  /* 0x0000001402027c20 */ /* 0x004fe20008400000 */
        /* <DEDUP_REMOVED lines=8> */
[----:B------:R-:W4:Y:S01]  /*204b0*/  LDL.LU R38, [R1+0x218] ;  /* 0x0002180001267983 */ /* 0x000f220000300800 */
[----:B------:R-:W-:-:S03]  /*204c0*/  F2FP.SATFINITE.E4M3.F32.PACK_AB_MERGE_C R233, RZ, R233, RZ ;  /* 0x000000e9ffe9723e */ /* 0x000fc600048070ff */
[----:B------:R0:W-:Y:S01]  /*204d0*/  @!P1 STG.E.U8 desc[UR14][R24.64+0xa1], R3 ;  /* 0x0000a10318009986 */ /* 0x0001e2000c10110e */
[C---:B------:R-:W-:Y:S02]  /*204e0*/  ISETP.LT.OR P1, PT, R0.reuse, 0xaa, !P3 ;  /* 0x000000aa0000780c */ /* 0x040fe40005f21670 */
[----:B--2---:R-:W-:Y:S01]  /*204f0*/  F2FP.SATFINITE.E4M3.F32.PACK_AB_MERGE_C R5, RZ, R214, RZ ;  /* 0x000000d6ff05723e */ /* 0x004fe200048070ff */
[----:B------:R-:W-:Y:S01]  /*20500*/  @!P5 STG.E.U8 desc[UR14][R26.64+0xa0], R213 ;  /* 0x0000a0d51a00d986 */ /* 0x000fe2000c10110e */
[----:B------:R-:W-:-:S03]  /*20510*/  ISETP.LT.OR P5, PT, R0, 0xa9, !P2 ;  /* 0x000000a90000780c */ /* 0x000fc600057a1670 */
[----:B------:R2:W-:Y:S01]  /*20520*/  @!P6 STG.E.U8 desc[UR14][R26.64+0xa1], R5 ;  /* 0x0000a1051a00e986 */ /* 0x0005e2000c10110e */
[C---:B------:R-:W-:Y:S02]  /*20530*/  ISETP.LT.OR P6, PT, R0.reuse, 0xaa, !P2 ;  /* 0x000000aa0000780c */ /* 0x040fe400057c1670 */
[----:B0-----:R-:W-:Y:S01]  /*20540*/  F2FP.SATFINITE.E4M3.F32.PACK_AB_MERGE_C R3, RZ, R216, RZ ;  /* 0x000000d8ff03723e */ /* 0x001fe200048070ff */
[----:B------:R-:W-:Y:S01]  /*20550*/  @!P0 STG.E.U8 desc[UR14][R24.64+0xa8], R215 ;  /* 0x0000a8d718008986 */ /* 0x000fe2000c10110e */
[----:B------:R-:W-:-:S03]  /*20560*/  ISETP.LT.OR P0, PT, R0, 0xb1, !P3 ;  /* 0x000000b10000780c */ /* 0x000fc60005f01670 */
        /* <DEDUP_REMOVED lines=38> */
[----:B------:R-:W4:Y:S04]  /*207d0*/  LDL.LU R37, [R1+0x21c] ;  /* 0x00021c0001257983 */ /* 0x000f280000300800 */
[----:B------:R-:W-:Y:S01]  /*207e0*/  @!P1 STG.E.U8 desc[UR14][R24.64+0xc9], R3 ;  /* 0x0000c90318009986 */ /* 0x000fe2000c10110e */
[C---:B------:R-:W-:Y:S02]  /*207f0*/  ISETP.LT.OR P1, PT, R0.reuse, 0xd2, !P3 ;  /* 0x000000d20000780c */ /* 0x040fe40005f21670 */
[----:B--2---:R-:W-:Y:S01]  /*20800*/  F2FP.SATFINITE.E4M3.F32.PACK_AB_MERGE_C R5, RZ, R234, RZ ;  /* 0x000000eaff05723e */ /* 0x004fe200048070ff */
[----:B------:R-:W2:Y:S01]  /*20810*/  LDL.LU R36, [R1+0x220] ;  /* 0x0002200001247983 */ /* 0x000ea20000300800 */
[----:B------:R-:W-:Y:S01]  /*20820*/  F2FP.SATFINITE.E4M3.F32.PACK_AB_MERGE_C R7, RZ, R236, RZ ;  /* 0x000000ecff07723e */ /* 0x000fe200048070ff */
[----:B---3--:R-:W-:Y:S01]  /*20830*/  FMUL R4, R35, UR20 ;  /* 0x0000001423047c20 */ /* 0x008fe20008400000 */
[----:B------:R-:W-:Y:S01]  /*20840*/  F2FP.SATFINITE.E4M3.F32.PACK_AB_MERGE_C R9, RZ, R2, RZ ;  /* 0x00000002ff09723e */ /* 0x000fe200048070ff */
[----:B------:R-:W-:Y:S01]  /*20850*/  FMUL R2, R41, UR20 ;  /* 0x0000001429027c20 */ /* 0x000fe20008400000 */
[----:B------:R-:W3:Y:S04]  /*20860*/  LDL.LU R35, [R1+0x224] ;  /* 0x0002240001237983 */ /* 0x000ee80000300800 */
[----:B------:R-:W-:Y:S01]  /*20870*/  @!P0 STG.E.U8 desc[UR14][R24.64+0xc8], R231 ;  /* 0x0000c8e718008986 */ /* 0x000fe2000c10110e */
[----:B------:R-:W-:-:S03]  /*20880*/  ISETP.LT.OR P0, PT, R0, 0xd1, !P3 ;  /* 0x000000d10000780c */ /* 0x000fc60005f01670 */
[----:B------:R-:W-:Y:S01]  /*20890*/  @!P5 STG.E.U8 desc[UR14][R26.64+0xc8], R233 ;  /* 0x0000c8e91a00d986 */ /* 0x000fe2000c10110e */
[----:B------:R-:W-:-:S03]  /*208a0*/  ISETP.LT.OR P5, PT, R0, 0xd1, !P2 ;  /* 0x000000d10000780c */ /* 0x000fc600057a1670 */
[----:B------:R5:W-:Y:S01]  /*208b0*/  @!P6 STG.E.U8 desc[UR14][R26.64+0xc9], R5 ;  /* 0x0000c9051a00e986 */ /* 0x000be2000c10110e */
[----:B------:R-:W-:-:S03]  /*208c0*/  ISETP.LT.OR P6, PT, R0, 0xd2, !P2 ;  /* 0x000000d20000780c */ /* 0x000fc600057c1670 */
[----:B------:R0:W-:Y:S01]  /*208d0*/  @!P1 STG.E.U8 desc[UR14][R24.64+0xd1], R7 ;  /* 0x0000d10718009986 */ /* 0x0001e2000c10110e */
[----:B-----5:R-:W-:-:S03]  /*208e0*/  FMUL R5, R33, UR20 ;  /* 0x0000001421057c20 */ /* 0x020fc60008400000 */
[----:B------:R-:W5:Y:S01]  /*208f0*/  LDL.LU R33, [R1+0x228] ;  /* 0x0002280001217983 */ /* 0x000f620000300800 */
[----:B0-----:R-:W-:Y:S01]  /*20900*/  F2FP.SATFINITE.E4M3.F32.PACK_AB_MERGE_C R7, RZ, R2, RZ ;  /* 0x00000002ff07723e */ /* 0x001fe200048070ff */
[----:B------:R-:W-:Y:S02]  /*20910*/  FMUL R2, R32, UR20 ;  /* 0x0000001420027c20 */ /* 0x000fe40008400000 */
[----:B------:R-:W5:Y:S04]  /*20920*/  LDL.LU R41, [R1+0x22c] ;  /* 0x00022c0001297983 */ /* 0x000f680000300800 */
[----:B------:R-:W5:Y:S01]  /*20930*/  LDL.LU R32, [R1+0x230] ;  /* 0x0002300001207983 */ /* 0x000f620000300800 */
[----:B------:R-:W-:Y:S01]  /*20940*/  F2FP.SATFINITE.E4M3.F32.PACK_AB_MERGE_C R235, RZ, R235, RZ ;  /* 0x000000ebffeb723e */ /* 0x000fe200048070ff */
[----:B------:R-:W-:Y:S01]  /*20950*/  FMUL R3, R39, UR20 ;  /* 0x0000001427037c20 */ /* 0x000fe20008400000 */
[----:B------:R-:W-:Y:S01]  /*20960*/  F2FP.SATFINITE.E4M3.F32.PACK_AB_MERGE_C R237, RZ, R237, RZ ;  /* 0x000000edffed723e */ /* 0x000fe200048070ff */
[----:B------:R-:W5:Y:S04]  /*20970*/  LDL.LU R39, [R1+0x234] ;  /* 0x0002340001277983 */ /* 0x000f680000300800 */
[----:B------:R-:W-:Y:S01]  /*20980*/  @!P0 STG.E.U8 desc[UR14][R24.64+0xd0], R235 ;  /* 0x0000d0eb18008986 */ /* 0x000fe2000c10110e */
[----:B------:R-:W-:-:S02]  /*20990*/  ISETP.LT.OR P0, PT, R0, 0xd9, !P3 ;  /* 0x000000d90000780c */ /* 0x000fc40005f01670 */
[C---:B------:R-:W-:Y:S01]  /*209a0*/  ISETP.LT.OR P1, PT, R0.reuse, 0xda, !P3 ;  /* 0x000000da0000780c */ /* 0x040fe20005f21670 */
[----:B------:R-:W-:Y:S01]  /*209b0*/  @!P5 STG.E.U8 desc[UR14][R26.64+0xd0], R237 ;  /* 0x0000d0ed1a00d986 */ /* 0x000fe2000c10110e */
[----:B------:R-:W-:Y:S02]  /*209c0*/  ISETP.LT.OR P5, PT, R0, 0xd9, !P2 ;  /* 0x000000d90000780c */ /* 0x000fe400057a1670 */
[----:B------:R-:W-:Y:S01]  /*209d0*/  F2FP.SATFINITE.E4M3.F32.PACK_AB_MERGE_C R11, RZ, R3, RZ ;  /* 0x00000003ff0b723e */ /* 0x000fe200048070ff */
[----:B------:R0:W-:Y:S01]  /*209e0*/  @!P6 STG.E.U8 desc[UR14][R26.64+0xd1], R9 ;  /* 0x0000d1091a00e986 */ /* 0x0001e2000c10110e */
[----:B------:R-:W-:-:S05]  /*209f0*/  F2FP.SATFINITE.E4M3.F32.PACK_AB_MERGE_C R13, RZ, R4, RZ ;  /* 0x00000004ff0d723e */ /* 0x000fca00048070ff */
[----:B------:R1:W-:Y:S01]  /*20a00*/  @!P0 STG.E.U8 desc[UR14][R24.64+0xd8], R7 ;  /* 0x0000d80718008986 */ /* 0x0003e2000c10110e */
[----:B0-----:R-:W-:-:S03]  /*20a10*/  F2FP.SATFINITE.E4M3.F32.PACK_AB_MERGE_C R9, RZ, R5, RZ ;  /* 0x00000005ff09723e */ /* 0x001fc600048070ff */
[----:B------:R0:W-:Y:S01]  /*20a20*/  @!P1 STG.E.U8 desc[UR14][R24.64+0xd9], R11 ;  /* 0x0000d90b18009986 */ /* 0x0001e2000c10110e */
[----:B-1----:R-:W-:-:S03]  /*20a30*/  F2FP.SATFINITE.E4M3.F32.PACK_AB_MERGE_C R7, RZ, R2, RZ ;  /* 0x00000002ff07723e */ /* 0x002fc600048070ff */
[----:B------:R1:W-:Y:S01]  /*20a40*/  @!P5 STG.E.U8 desc[UR14][R26.64+0xd8], R13 ;  /* 0x0000d80d1a00d986 */ /* 0x0003e2000c10110e */
[----:B----4-:R-:W-:-:S03]  /*20a50*/  FMUL R3, R38, UR20 ;  /* 0x0000001426037c20 */ /* 0x010fc60008400000 */
[----:B------:R-:W4:Y:S02]  /*20a60*/  LDL.LU R38, [R1+0x238] ;  /* 0x0002380001267983 */ /* 0x000f240000300800 */
[----:B0-----:R-:W-:Y:S01]  /*20a70*/  F2FP.SATFINITE.E4M3.F32.PACK_AB_MERGE_C R11, RZ, R3, RZ ;  /* 0x00000003ff0b723e */ /* 0x001fe200048070ff */
[----:B------:R-:W-:Y:S02]  /*20a80*/  FMUL R4, R37, UR20 ;  /* 0x0000001425047c20 */ /* 0x000fe40008400000 */
[----:B------:R-:W4:Y:S01]  /*20a90*/  LDL.LU R37, [R1+0x23c] ;  /* 0x00023c0001257983 */ /* 0x000f220000300800 */
[----:B--2---:R-:W-:-:S03]  /*20aa0*/  FMUL R5, R36, UR20 ;  /* 0x0000001424057c20 */ /* 0x004fc60008400000 */
[----:B------:R-:W2:Y:S01]  /*20ab0*/  LDL.LU R36, [R1+0x240] ;  /* 0x0002400001247983 */ /* 0x000ea20000300800 */
[----:B---3--:R-:W-:-:S03]  /*20ac0*/  FMUL R2, R35, UR20 ;  /* 0x0000001423027c20 */ /* 0x008fc60008400000 */
[----:B------:R-:W3:Y:S01]  /*20ad0*/  LDL.LU R35, [R1+0x244] ;  /* 0x0002440001237983 */ /* 0x000ee20000300800 */
[----:B-1----:R-:W-:Y:S01]  /*20ae0*/  F2FP.SATFINITE.E4M3.F32.PACK_AB_MERGE_C R13, RZ, R4, RZ ;  /* 0x00000004ff0d723e */ /* 0x002fe200048070ff */
[----:B-----5:R-:W-:Y:S02]  /*20af0*/  FMUL R3, R33, UR20 ;  /* 0x0000001421037c20 */ /* 0x020fe40008400000 */
[----:B------:R-:W5:Y:S01]  /*20b00*/  LDL.LU R33, [R1+0x248] ;  /* 0x0002480001217983 */ /* 0x000f620000300800 */
[----:B------:R-:W-:-:S03]  /*20b10*/  FMUL R4, R32, UR20 ;  /* 0x0000001420047c20 */ /* 0x000fc60008400000 */
[----:B------:R-:W5:Y:S01]  /*20b20*/  LDL.LU R32, [R1+0x24c] ;  /* 0x00024c0001207983 */ /* 0x000f620000300800 */
[C---:B------:R-:W-:Y:S02]  /*20b30*/  ISETP.LT.OR P6, PT, R0.reuse, 0xda, !P2 ;  /* 0x000000da0000780c */ /* 0x040fe400057c1670 */
[C---:B------:R-:W-:Y:S02]  /*20b40*/  ISETP.LT.OR P5, PT, R0.reuse, 0xe1, !P3 ;  /* 0x000000e10000780c */ /* 0x040fe40005fa1670 */
[C---:B------:R-:W-:Y:S02]  /*20b50*/  ISETP.LT.OR P1, PT, R0.reuse, 0xe2, !P2 ;  /* 0x000000e20000780c */ /* 0x040fe40005721670 */
[----:B------:R-:W-:-:S07]  /*20b60*/  ISETP.LT.OR P0, PT, R0, 0xe1, !P2 ;  /* 0x000000e10000780c */ /* 0x000fce0005701670 */
[----:B------:R0:W-:Y:S01]  /*20b70*/  @!P6 STG.E.U8 desc[UR14][R26.64+0xd9], R9 ;  /* 0x0000d9091a00e986 */ /* 0x0001e2000c10110e */
[----:B------:R-:W-:Y:S02]  /*20b80*/  ISETP.LT.OR P6, PT, R0, 0xe2, !P3 ;  /* 0x000000e20000780c */ /* 0x000fe40005fc1670 */
[----:B------:R-:W-:Y:S01]  /*20b90*/  F2FP.SATFINITE.E4M3.F32.PACK_AB_MERGE_C R5, RZ, R5, RZ ;  /* 0x00000005ff05723e */ /* 0x000fe200048070ff */
[----:B------:R-:W-:Y:S01]  /*20ba0*/  @!P5 STG.E.U8 desc[UR14][R24.64+0xe0], R7 ;  /* 0x0000e0071800d986 */ /* 0x000fe2000c10110e */
[----:B0-----:R-:W-:Y:S01]  /*20bb0*/  F2FP.SATFINITE.E4M3.F32.PACK_AB_MERGE_C R9, RZ, R2, RZ ;  /* 0x00000002ff09723e */ /* 0x001fe200048070ff */
[----:B------:R-:W-:-:S08]  /*20bc0*/  FMUL R2, R41, UR20 ;  /* 0x0000001429027c20 */ /* 0x000fd00008400000 */
[----:B------:R-:W-:Y:S01]  /*20bd0*/  @!P6 STG.E.U8 desc[UR14][R24.64+0xe1], R11 ;  /* 0x0000e10b1800e986 */ /* 0x000fe2000c10110e */
[----:B------:R-:W-:-:S03]  /*20be0*/  ISETP.LT.OR P6, PT, R0, 0xe9, !P3 ;  /* 0x000000e90000780c */ /* 0x000fc60005fc1670 */
[----:B------:R0:W-:Y:S04]  /*20bf0*/  @!P1 STG.E.U8 desc[UR14][R26.64+0xe1], R5 ;  /* 0x0000e1051a009986 */ /* 0x0001e8000c10110e */
[----:B------:R-:W5:Y:S01]  /*20c00*/  LDL.LU R41, [R1+0x250] ;  /* 0x0002500001297983 */ /* 0x000f620000300800 */
[----:B------:R-:W-:-:S03]  /*20c10*/  ISETP.LT.OR P5, PT, R0, 0xea, !P2 ;  /* 0x000000ea0000780c */ /* 0x000fc600057a1670 */
[----:B------:R1:W-:Y:S01]  /*20c20*/  @!P0 STG.E.U8 desc[UR14][R26.64+0xe0], R13 ;  /* 0x0000e00d1a008986 */ /* 0x0003e2000c10110e */
[----:B0-----:R-:W-:Y:S01]  /*20c30*/  F2FP.SATFINITE.E4M3.F32.PACK_AB_MERGE_C R5, RZ, R2, RZ ;  /* 0x00000002ff05723e */ /* 0x001fe200048070ff */
[----:B------:R-:W-:Y:S02]  /*20c40*/  FMUL R2, R39, UR20 ;  /* 0x0000001427027c20 */ /* 0x000fe40008400000 */
[----:B------:R-:W5:Y:S01]  /*20c50*/  LDL.LU R39, [R1+0x254] ;  /* 0x0002540001277983 */ /* 0x000f620000300800 */
[----:B------:R-:W-:Y:S02]  /*20c60*/  ISETP.LT.OR P0, PT, R0, 0xea, !P3 ;  /* 0x000000ea0000780c */ /* 0x000fe40005f01670 */
[----:B------:R-:W-:Y:S02]  /*20c70*/  F2FP.SATFINITE.E4M3.F32.PACK_AB_MERGE_C R7, RZ, R3, RZ ;  /* 0x00000003ff07723e */ /* 0x000fe400048070ff */
[----:B------:R-:W-:Y:S02]  /*20c80*/  F2FP.SATFINITE.E4M3.F32.PACK_AB_MERGE_C R11, RZ, R4, RZ ;  /* 0x00000004ff0b723e */ /* 0x000fe400048070ff */
[----:B-1----:R-:W-:Y:S01]  /*20c90*/  F2FP.SATFINITE.E4M3.F32.PACK_AB_MERGE_C R13, RZ, R2, RZ ;  /* 0x00000002ff0d723e */ /* 0x002fe200048070ff */
[----:B------:R-:W-:Y:S06]  /*20ca0*/  @!P6 STG.E.U8 desc[UR14][R24.64+0xe8], R9 ;  /* 0x0000e8091800e986 */ /* 0x000fec000c10110e */
[----:B------:R0:W-:Y:S04]  /*20cb0*/  @!P0 STG.E.U8 desc[UR14][R24.64+0xe9], R7 ;  /* 0x0000e90718008986 */ /* 0x0001e8000c10110e */
[----:B------:R1:W-:Y:S01]  /*20cc0*/  @!P5 STG.E.U8 desc[UR14][R26.64+0xe9], R11 ;  /* 0x0000e90b1a00d986 */ /* 0x0003e2000c10110e */
[----:B----4-:R-:W-:-:S03]  /*20cd0*/  FMUL R3, R38, UR20 ;  /* 0x0000001426037c20 */ /* 0x010fc60008400000 */
[----:B------:R-:W4:Y:S02]  /*20ce0*/  LDL.LU R38, [R1+0x258] ;  /* 0x0002580001267983 */ /* 0x000f240000300800 */
[----:B0-----:R-:W-:Y:S01]  /*20cf0*/  F2FP.SATFINITE.E4M3.F32.PACK_AB_MERGE_C R7, RZ, R3, RZ ;  /* 0x00000003ff07723e */ /* 0x001fe200048070ff */
[----:B------:R-:W-:Y:S02]  /*20d00*/  FMUL R4, R37, UR20 ;  /* 0x0000001425047c20 */ /* 0x000fe40008400000 */
[----:B------:R-:W4:Y:S01]  /*20d10*/  LDL.LU R37, [R1+0x25c] ;  /* 0x00025c0001257983 */ /* 0x000f220000300800 */
[----:B--2---:R-:W-:-:S03]  /*20d20*/  FMUL R2, R36, UR20 ;  /* 0x0000001424027c20 */ /* 0x004fc60008400000 */
[----:B------:R-:W2:Y:S02]  /*20d30*/  LDL.LU R36, [R1+0x260] ;  /* 0x0002600001247983 */ /* 0x000ea40000300800 */
[----:B------:R-:W-:Y:S01]  /*20d40*/  F2FP.SATFINITE.E4M3.F32.PACK_AB_MERGE_C R9, RZ, R2, RZ ;  /* 0x00000002ff09723e */ /* 0x000fe200048070ff */
[----:B---3--:R-:W-:Y:S02]  /*20d50*/  FMUL R2, R35, UR20 ;  /* 0x0000001423027c20 */ /* 0x008fe40008400000 */
[----:B------:R-:W3:Y:S03]  /*20d60*/  LDL.LU R35, [R1+0x264] ;  /* 0x0002640001237983 */ /* 0x000ee60000300800 */
        /* <DEDUP_REMOVED lines=10> */
[----:B------:R-:W-:-:S03]  /*20e10*/  ISETP.LT.OR P1, PT, R0, 0xf1, !P2 ;  /* 0x000000f10000780c */ /* 0x000fc60005721670 */
[----:B------:R1:W-:Y:S01]  /*20e20*/  @!P6 STG.E.U8 desc[UR14][R24.64+0xf0], R13 ;  /* 0x0000f00d1800e986 */ /* 0x0003e2000c10110e */
[----:B------:R-:W-:-:S03]  /*20e30*/  ISETP.LT.OR P6, PT, R0, 0xf9, !P3 ;  /* 0x000000f90000780c */ /* 0x000fc60005fc1670 */
[----:B------:R1:W-:Y:S01]  /*20e40*/  @!P0 STG.E.U8 desc[UR14][R24.64+0xf1], R7 ;  /* 0x0000f10718008986 */ /* 0x0003e2000c10110e */
[----:B------:R-:W-:Y:S02]  /*20e50*/  ISETP.LT.OR P3, PT, R0, 0xfa, !P3 ;  /* 0x000000fa0000780c */ /* 0x000fe40005f61670 */
[----:B0-----:R-:W-:Y:S02]  /*20e60*/  F2FP.SATFINITE.E4M3.F32.PACK_AB_MERGE_C R5, RZ, R4, RZ ;  /* 0x00000004ff05723e */ /* 0x001fe400048070ff */
[----:B-1----:R-:W-:Y:S02]  /*20e70*/  F2FP.SATFINITE.E4M3.F32.PACK_AB_MERGE_C R13, RZ, R3, RZ ;  /* 0x00000003ff0d723e */ /* 0x002fe400048070ff */
[----:B------:R-:W-:Y:S01]  /*20e80*/  F2FP.SATFINITE.E4M3.F32.PACK_AB_MERGE_C R7, RZ, R2, RZ ;  /* 0x00000002ff07723e */ /* 0x000fe200048070ff */
[----:B------:R-:W-:Y:S02]  /*20e90*/  FMUL R2, R41, UR20 ;  /* 0x0000001429027c20 */ /* 0x000fe40008400000 */
[----:B------:R-:W5:Y:S04]  /*20ea0*/  LDL.LU R41, [R1+0x270] ;  /* 0x0002700001297983 */ /* 0x000f680000300800 */
[----:B------:R0:W-:Y:S01]  /*20eb0*/  @!P5 STG.E.U8 desc[UR14][R26.64+0xf1], R9 ;  /* 0x0000f1091a00d986 */ /* 0x0001e2000c10110e */
[----:B------:R-:W-:-:S03]  /*20ec0*/  FMUL R3, R39, UR20 ;  /* 0x0000001427037c20 */ /* 0x000fc60008400000 */
[----:B------:R-:W5:Y:S01]  /*20ed0*/  LDL.LU R39, [R1+0x274] ;  /* 0x0002740001277983 */ /* 0x000f620000300800 */
[----:B------:R-:W-:-:S03]  /*20ee0*/  ISETP.LT.OR P5, PT, R0, 0xf9, !P2 ;  /* 0x000000f90000780c */ /* 0x000fc600057a1670 */
[----:B------:R-:W-:Y:S01]  /*20ef0*/  @!P1 STG.E.U8 desc[UR14][R26.64+0xf0], R5 ;  /* 0x0000f0051a009986 */ /* 0x000fe2000c10110e */
[----:B0-----:R-:W-:-:S03]  /*20f00*/  F2FP.SATFINITE.E4M3.F32.PACK_AB_MERGE_C R9, RZ, R2, RZ ;  /* 0x00000002ff09723e */ /* 0x001fc600048070ff */
[----:B------:R0:W-:Y:S04]  /*20f10*/  @!P6 STG.E.U8 desc[UR14][R24.64+0xf8], R11 ;  /* 0x0000f80b1800e986 */ /* 0x0001e8000c10110e */
[----:B------:R1:W-:Y:S01]  /*20f20*/  @!P3 STG.E.U8 desc[UR14][R24.64+0xf9], R13 ;  /* 0x0000f90d1800b986 */ /* 0x0003e2000c10110e */
[----:B0-----:R-:W-:-:S03]  /*20f30*/  F2FP.SATFINITE.E4M3.F32.PACK_AB_MERGE_C R11, RZ, R3, RZ ;  /* 0x00000003ff0b723e */ /* 0x001fc600048070ff */
[----:B------:R0:W-:Y:S01]  /*20f40*/  @!P5 STG.E.U8 desc[UR14][R26.64+0xf8], R7 ;  /* 0x0000f8071a00d986 */ /* 0x0001e2000c10110e */
[----:B----4-:R-:W-:-:S03]  /*20f50*/  FMUL R4, R38, UR20 ;  /* 0x0000001426047c20 */ /* 0x010fc60008400000 */
[----:B------:R-:W4:Y:S02]  /*20f60*/  LDL.LU R38, [R1+0x278] ;  /* 0x0002780001267983 */ /* 0x000f240000300800 */
[----:B-1----:R-:W-:Y:S01]  /*20f70*/  F2FP.SATFINITE.E4M3.F32.PACK_AB_MERGE_C R13, RZ, R4, RZ ;  /* 0x00000004ff0d723e */ /* 0x002fe200048070ff */
[----:B------:R-:W-:Y:S02]  /*20f80*/  FMUL R5, R37, UR20 ;  /* 0x0000001425057c20 */ /* 0x000fe40008400000 */
[----:B------:R-:W4:Y:S01]  /*20f90*/  LDL.LU R37, [R1+0x27c] ;  /* 0x00027c0001257983 */ /* 0x000f220000300800 */
[----:B--2---:R-:W-:-:S03]  /*20fa0*/  FMUL R2, R36, UR20 ;  /* 0x0000001424027c20 */ /* 0x004fc60008400000 */
[----:B------:R-:W2:Y:S01]  /*20fb0*/  LDL.LU R36, [R1+0x280] ;  /* 0x0002800001247983 */ /* 0x000ea20000300800 */
[----:B---3--:R-:W-:-:S03]  /*20fc0*/  FMUL R3, R35, UR20 ;  /* 0x0000001423037c20 */ /* 0x008fc60008400000 */
[----:B------:R-:W3:Y:S01]  /*20fd0*/  LDL.LU R35, [R1+0x284] ;  /* 0x0002840001237983 */ /* 0x000ee20000300800 */
[----:B0-----:R-:W-:Y:S01]  /*20fe0*/  F2FP.SATFINITE.E4M3.F32.PACK_AB_MERGE_C R7, RZ, R2, RZ ;  /* 0x00000002ff07723e */ /* 0x001fe200048070ff */
[----:B-----5:R-:W-:Y:S02]  /*20ff0*/  FMUL R4, R33, UR20 ;  /* 0x0000001421047c20 */ /* 0x020fe40008400000 */
[----:B------:R-:W5:Y:S01]  /*21000*/  LDL.LU R33, [R1+0x288] ;  /* 0x0002880001217983 */ /* 0x000f620000300800 */
[----:B------:R-:W-:-:S03]  /*21010*/  FMUL R2, R32, UR20 ;  /* 0x0000001420027c20 */ /* 0x000fc60008400000 */
[----:B------:R-:W5:Y:S01]  /*21020*/  LDL.LU R32, [R1+0x28c] ;  /* 0x00028c0001207983 */ /* 0x000f620000300800 */
[----:B------:R-:W-:Y:S02]  /*21030*/  ISETP.GE.AND P1, PT, R34, 0x81, PT ;  /* 0x000000812200780c */ /* 0x000fe40003f26270 */
[C---:B------:R-:W-:Y:S02]  /*21040*/  ISETP.LT.OR P2, PT, R0.reuse, 0xfa, !P2 ;  /* 0x000000fa0000780c */ /* 0x040fe40005741670 */
[C---:B------:R-:W-:Y:S02]  /*21050*/  ISETP.LT.OR P6, PT, R0.reuse, 0x1, !P1 ;  /* 0x000000010000780c */ /* 0x040fe40004fc1670 */
[----:B------:R-:W-:Y:S02]  /*21060*/  ISETP.LT.OR P3, PT, R0, 0x2, !P1 ;  /* 0x000000020000780c */ /* 0x000fe40004f61670 */
[----:B------:R-:W-:-:S07]  /*21070*/  ISETP.GE.AND P0, PT, R34, 0x89, PT ;  /* 0x000000892200780c */ /* 0x000fce0003f06270 */
[----:B------:R0:W-:Y:S04]  /*21080*/  @!P2 STG.E.U8 desc[UR14][R26.64+0xf9], R9 ;  /* 0x0000f9091a00a986 */ /* 0x0001e8000c10110e */
[----:B------:R-:W-:Y:S01]  /*21090*/  @!P6 STG.E.U8 desc[UR14][R30.64], R11 ;  /* 0x0000000b1e00e986 */ /* 0x000fe2000c10110e */
[C---:B------:R-:W-:Y:S02]  /*210a0*/  ISETP.LT.OR P6, PT, R0.reuse, 0x2, !P0 ;  /* 0x000000020000780c */ /* 0x040fe400047c1670 */
[C---:B------:R-:W-:Y:S01]  /*210b0*/  ISETP.LT.OR P5, PT, R0.reuse, 0x1, !P0 ;  /* 0x000000010000780c */ /* 0x040fe200047a1670 */
[----:B------:R1:W-:Y:S01]  /*210c0*/  @!P3 STG.E.U8 desc[UR14][R30.64+0x1], R13 ;  /* 0x0000010d1e00b986 */ /* 0x0003e2000c10110e */
[----:B------:R-:W-:Y:S02]  /*210d0*/  ISETP.LT.OR P2, PT, R0, 0xa, !P1 ;  /* 0x0000000a0000780c */ /* 0x000fe40004f41670 */
[----:B0-----:R-:W-:-:S02]  /*210e0*/  F2FP.SATFINITE.E4M3.F32.PACK_AB_MERGE_C R9, RZ, R3, RZ ;  /* 0x00000003ff09723e */ /* 0x001fc400048070ff */
[----:B------:R-:W-:Y:S01]  /*210f0*/  ISETP.LT.OR P3, PT, R0, 0x9, !P1 ;  /* 0x000000090000780c */ /* 0x000fe20004f61670 */
[----:B------:R-:W-:Y:S01]  /*21100*/  FMUL R3, R41, UR20 ;  /* 0x0000001429037c20 */ /* 0x000fe20008400000 */
[----:B-1----:R-:W-:Y:S01]  /*21110*/  F2FP.SATFINITE.E4M3.F32.PACK_AB_MERGE_C R13, RZ, R2, RZ ;  /* 0x00000002ff0d723e */ /* 0x002fe200048070ff */
[----:B------:R-:W5:Y:S01]  /*21120*/  LDL.LU R41, [R1+0x290] ;  /* 0x0002900001297983 */ /* 0x000f620000300800 */
[----:B------:R-:W-:Y:S02]  /*21130*/  F2FP.SATFINITE.E4M3.F32.PACK_AB_MERGE_C R5, RZ, R5, RZ ;  /* 0x00000005ff05723e */ /* 0x000fe400048070ff */
[----:B------:R-:W-:Y:S01]  /*21140*/  F2FP.SATFINITE.E4M3.F32.PACK_AB_MERGE_C R11, RZ, R4, RZ ;  /* 0x00000004ff0b723e */ /* 0x000fe200048070ff */
[----:B------:R0:W-:Y:S01]  /*21150*/  @!P6 STG.E.U8 desc[UR14][R28.64+0x1], R7 ;  /* 0x000001071c00e986 */ /* 0x0001e2000c10110e */
[----:B------:R-:W-:-:S03]  /*21160*/  FMUL R2, R39, UR20 ;  /* 0x0000001427027c20 */ /* 0x000fc60008400000 */
[----:B------:R-:W5:Y:S01]  /*21170*/  LDL.LU R39, [R1+0x294] ;  /* 0x0002940001277983 */ /* 0x000f620000300800 */
[----:B------:R-:W-:Y:S02]  /*21180*/  ISETP.LT.OR P6, PT, R0, 0xa, !P0 ;  /* 0x0000000a0000780c */ /* 0x000fe400047c1670 */
[----:B0-----:R-:W-:Y:S01]  /*21190*/  F2FP.SATFINITE.E4M3.F32.PACK_AB_MERGE_C R7, RZ, R2, RZ ;  /* 0x00000002ff07723e */ /* 0x001fe200048070ff */
[----:B------:R0:W-:Y:S04]  /*211a0*/  @!P5 STG.E.U8 desc[UR14][R28.64], R5 ;  /* 0x000000051c00d986 */ /* 0x0001e8000c10110e */
[----:B------:R-:W-:Y:S04]  /*211b0*/  @!P2 STG.E.U8 desc[UR14][R30.64+0x9], R11 ;  /* 0x0000090b1e00a986 */ /* 0x000fe8000c10110e */
[----:B------:R1:W-:Y:S01]  /*211c0*/  @!P3 STG.E.U8 desc[UR14][R30.64+0x8], R9 ;  /* 0x000008091e00b986 */ /* 0x0003e2000c10110e */
[----:B0-----:R-:W-:-:S05]  /*211d0*/  F2FP.SATFINITE.E4M3.F32.PACK_AB_MERGE_C R5, RZ, R3, RZ ;  /* 0x00000003ff05723e */ /* 0x001fca00048070ff */
[----:B------:R0:W-:Y:S01]  /*211e0*/  @!P6 STG.E.U8 desc[UR14][R28.64+0x9], R5 ;  /* 0x000009051c00e986 */ /* 0x0001e2000c10110e */
[----:B----4-:R-:W-:-:S03]  /*211f0*/  FMUL R4, R38, UR20 ;  /* 0x0000001426047c20 */ /* 0x010fc60008400000 */
[----:B------:R-:W4:Y:S02]  /*21200*/  LDL.LU R38, [R1+0x298] ;  /* 0x0002980001267983 */ /* 0x000f240000300800 */
[----:B-1----:R-:W-:Y:S01]  /*21210*/  F2FP.SATFINITE.E4M3.F32.PACK_AB_MERGE_C R9, RZ, R4, RZ ;  /* 0x00000004ff09723e */ /* 0x002fe200048070ff */
[----:B------:R-:W-:Y:S02]  /*21220*/  FMUL R2, R37, UR20 ;  /* 0x0000001425027c20 */ /* 0x000fe40008400000 */
[----:B------:R-:W4:Y:S03]  /*21230*/  LDL.LU R37, [R1+0x29c] ;  /* 0x00029c0001257983 */ /* 0x000f260000300800 */
[----:B------:R-:W-:Y:S01]  /*21240*/  F2FP.SATFINITE.E4M3.F32.PACK_AB_MERGE_C R11, RZ, R2, RZ ;  /* 0x00000002ff0b723e */ /* 0x000fe200048070ff */
[----:B--2---:R-:W-:Y:S02]  /*21250*/  FMUL R2, R36, UR20 ;  /* 0x0000001424027c20 */ /* 0x004fe40008400000 */
[----:B------:R-:W2:Y:S01]  /*21260*/  LDL.LU R36, [R1+0x2a0] ;  /* 0x0002a00001247983 */ /* 0x000ea20000300800 */
[----:B---3--:R-:W-:-:S03]  /*21270*/  FMUL R3, R35, UR20 ;  /* 0x0000001423037c20 */ /* 0x008fc60008400000 */
[----:B------:R-:W3:Y:S01]  /*21280*/  LDL.LU R35, [R1+0x2a4] ;  /* 0x0002a40001237983 */ /* 0x000ee20000300800 */
[----:B-----5:R-:W-:-:S03]  /*21290*/  FMUL R4, R33, UR20 ;  /* 0x0000001421047c20 */ /* 0x020fc60008400000 */
[----:B------:R-:W5:Y:S01]  /*212a0*/  LDL.LU R33, [R1+0x2a8] ;  /* 0x0002a80001217983 */ /* 0x000f620000300800 */
[----:B0-----:R-:W-:-:S03]  /*212b0*/  FMUL R5, R32, UR20 ;  /* 0x0000001420057c20 */ /* 0x001fc60008400000 */
[----:B------:R-:W5:Y:S01]  /*212c0*/  LDL.LU R32, [R1+0x2ac] ;  /* 0x0002ac0001207983 */ /* 0x000f620000300800 */
[C---:B------:R-:W-:Y:S02]  /*212d0*/  ISETP.LT.OR P5, PT, R0.reuse, 0x9, !P0 ;  /* 0x000000090000780c */ /* 0x040fe400047a1670 */
[C---:B------:R-:W-:Y:S02]  /*212e0*/  ISETP.LT.OR P3, PT, R0.reuse, 0x11, !P1 ;  /* 0x000000110000780c */ /* 0x040fe40004f61670 */
[C---:B------:R-:W-:Y:S02]  /*212f0*/  ISETP.LT.OR P2, PT, R0.reuse, 0x12, !P1 ;  /* 0x000000120000780c */ /* 0x040fe40004f41670 */
[----:B------:R-:W-:-:S07]  /*21300*/  ISETP.LT.OR P6, PT, R0, 0x12, !P0 ;  /* 0x000000120000780c */ /* 0x000fce00047c1670 */
[----:B------:R-:W-:Y:S01]  /*21310*/  @!P5 STG.E.U8 desc[UR14][R28.64+0x8], R13 ;  /* 0x0000080d1c00d986 */ /* 0x000fe2000c10110e */
[----:B------:R-:W-:-:S03]  /*21320*/  ISETP.LT.OR P5, PT, R0, 0x11, !P0 ;  /* 0x000000110000780c */ /* 0x000fc600047a1670 */
[----:B------:R0:W-:Y:S01]  /*21330*/  @!P3 STG.E.U8 desc[UR14][R30.64+0x10], R7 ;  /* 0x000010071e00b986 */ /* 0x0001e2000c10110e */
[----:B------:R-:W-:-:S03]  /*21340*/  ISETP.LT.OR P3, PT, R0, 0x19, !P1 ;  /* 0x000000190000780c */ /* 0x000fc60004f61670 */
[----:B------:R1:W-:Y:S01]  /*21350*/  @!P2 STG.E.U8 desc[UR14][R30.64+0x11], R9 ;  /* 0x000011091e00a986 */ /* 0x0003e2000c10110e */
[----:B------:R-:W-:Y:S02]  /*21360*/  ISETP.LT.OR P2, PT, R0, 0x1a, !P1 ;  /* 0x0000001a0000780c */ /* 0x000fe40004f41670 */
[----:B0-----:R-:W-:Y:S02]  /*21370*/  F2FP.SATFINITE.E4M3.F32.PACK_AB_MERGE_C R7, RZ, R2, RZ ;  /* 0x00000002ff07723e */ /* 0x001fe400048070ff */
[----:B-1----:R-:W-:Y:S01]  /*21380*/  F2FP.SATFINITE.E4M3.F32.PACK_AB_MERGE_C R9, RZ, R3, RZ ;  /* 0x00000003ff09723e */ /* 0x002fe200048070ff */
[----:B------:R-:W-:Y:S02]  /*21390*/  FMUL R2, R41, UR20 ;  /* 0x0000001429027c20 */ /* 0x000fe40008400000 */
[----:B------:R-:W5:Y:S01]  /*213a0*/  LDL.LU R41, [R1+0x2b0] ;  /* 0x0002b00001297983 */ /* 0x000f620000300800 */
[----:B------:R-:W-:-:S03]  /*213b0*/  F2FP.SATFINITE.E4M3.F32.PACK_AB_MERGE_C R13, RZ, R4, RZ ;  /* 0x00000004ff0d723e */ /* 0x000fc600048070ff */
[----:B------:R0:W-:Y:S01]  /*213c0*/  @!P6 STG.E.U8 desc[UR14][R28.64+0x11], R7 ;  /* 0x000011071c00e986 */ /* 0x0001e2000c10110e */
[----:B------:R-:W-:-:S03]  /*213d0*/  FMUL R3, R39, UR20 ;  /* 0x0000001427037c20 */ /* 0x000fc60008400000 */
[----:B------:R-:W5:Y:S01]  /*213e0*/  LDL.LU R39, [R1+0x2b4] ;  /* 0x0002b40001277983 */ /* 0x000f620000300800 */
[----:B------:R-:W-:Y:S02]  /*213f0*/  ISETP.LT.OR P6, PT, R0, 0x1a, !P0 ;  /* 0x0000001a0000780c */ /* 0x000fe400047c1670 */
[----:B0-----:R-:W-:Y:S01]  /*21400*/  F2FP.SATFINITE.E4M3.F32.PACK_AB_MERGE_C R7, RZ, R2, RZ ;  /* 0x00000002ff07723e */ /* 0x001fe200048070ff */
[----:B------:R-:W-:Y:S04]  /*21410*/  @!P5 STG.E.U8 desc[UR14][R28.64+0x10], R11 ;  /* 0x0000100b1c00d986 */ /* 0x000fe8000c10110e */
[----:B------:R0:W-:Y:S04]  /*21420*/  @!P3 STG.E.U8 desc[UR14][R30.64+0x18], R9 ;  /* 0x000018091e00b986 */ /* 0x0001e8000c10110e */
[----:B------:R1:W-:Y:S01]  /*21430*/  @!P2 STG.E.U8 desc[UR14][R30.64+0x19], R13 ;  /* 0x0000190d1e00a986 */ /* 0x0003e2000c10110e */
[----:B0-----:R-:W-:-:S03]  /*21440*/  F2FP.SATFINITE.E4M3.F32.PACK_AB_MERGE_C R9, RZ, R3, RZ ;  /* 0x00000003ff09723e */ /* 0x001fc600048070ff */
[----:B------:R0:W-:Y:S01]  /*21450*/  @!P6 STG.E.U8 desc[UR14][R28.64+0x19], R7 ;  /* 0x000019071c00e986 */ /* 0x0001e2000c10110e */
[----:B----4-:R-:W-:-:S03]  /*21460*/  FMUL R4, R38, UR20 ;  /* 0x0000001426047c20 */ /* 0x010fc60008400000 */
[----:B------:R-:W4:Y:S02]  /*21470*/  LDL.LU R38, [R1+0x2b8] ;  /* 0x0002b80001267983 */ /* 0x000f240000300800 */
[----:B------:R-:W-:Y:S01]  /*21480*/  F2FP.SATFINITE.E4M3.F32.PACK_AB_MERGE_C R11, RZ, R4, RZ ;  /* 0x00000004ff0b723e */ /* 0x000fe200048070ff */
[----:B------:R-:W-:Y:S02]  /*21490*/  FMUL R2, R37, UR20 ;  /* 0x0000001425027c20 */ /* 0x000fe40008400000 */
[----:B------:R-:W4:Y:S03]  /*214a0*/  LDL.LU R37, [R1+0x2bc] ;  /* 0x0002bc0001257983 */ /* 0x000f260000300800 */
[----:B-1----:R-:W-:Y:S01]  /*214b0*/  F2FP.SATFINITE.E4M3.F32.PACK_AB_MERGE_C R13, RZ, R2, RZ ;  /* 0x00000002ff0d723e */ /* 0x002fe200048070ff */
[----:B--2---:R-:W-:Y:S02]  /*214c0*/  FMUL R3, R36, UR20 ;  /* 0x0000001424037c20 */ /* 0x004fe40008400000 */
[----:B------:R-:W2:Y:S01]  /*214d0*/  LDL.LU R36, [R1+0x2c0] ;  /* 0x0002c00001247983 */ /* 0x000ea20000300800 */
[----:B---3--:R-:W-:-:S03]  /*214e0*/  FMUL R2, R35, UR20 ;  /* 0x0000001423027c20 */ /* 0x008fc60008400000 */
[----:B------:R-:W3:Y:S02]  /*214f0*/  LDL.LU R35, [R1+0x2c4] ;  /* 0x0002c40001237983 */ /* 0x000ee40000300800 */
[----:B0-----:R-:W-:Y:S01]  /*21500*/  F2FP.SATFINITE.E4M3.F32.PACK_AB_MERGE_C R7, RZ, R2, RZ ;  /* 0x00000002ff07723e */ /* 0x001fe200048070ff */
[----:B-----5:R-:W-:Y:S02]  /*21510*/  FMUL R4, R33, UR20 ;  /* 0x0000001421047c20 */ /* 0x020fe40008400000 */
[----:B------:R-:W5:Y:S01]  /*21520*/  LDL.LU R33, [R1+0x2c8] ;  /* 0x0002c80001217983 */ /* 0x000f620000300800 */
[----:B------:R-:W-:-:S03]  /*21530*/  FMUL R2, R32, UR20 ;  /* 0x0000001420027c20 */ /* 0x000fc60008400000 */
[----:B------:R-:W5:Y:S01]  /*21540*/  LDL.LU R32, [R1+0x2cc] ;  /* 0x0002cc0001207983 */ /* 0x000f620000300800 */
[C---:B------:R-:W-:Y:S02]  /*21550*/  ISETP.LT.OR P5, PT, R0.reuse, 0x19, !P0 ;  /* 0x000000190000780c */ /* 0x040fe400047a1670 */
[C---:B------:R-:W-:Y:S02]  /*21560*/  ISETP.LT.OR P3, PT, R0.reuse, 0x21, !P1 ;  /* 0x000000210000780c */ /* 0x040fe40004f61670 */
[C---:B------:R-:W-:Y:S02]  /*21570*/  ISETP.LT.OR P2, PT, R0.reuse, 0x22, !P1 ;  /* 0x000000220000780c */ /* 0x040fe40004f41670 */
[----:B------:R-:W-:Y:S02]  /*21580*/  F2FP.SATFINITE.E4M3.F32.PACK_AB_MERGE_C R5, RZ, R5, RZ ;  /* 0x00000005ff05723e */ /* 0x000fe400048070ff */
[----:B------:R-:W-:-:S05]  /*21590*/  ISETP.LT.OR P6, PT, R0, 0x22, !P0 ;  /* 0x000000220000780c */ /* 0x000fca00047c1670 */
[----:B------:R0:W-:Y:S01]  /*215a0*/  @!P5 STG.E.U8 desc[UR14][R28.64+0x18], R5 ;  /* 0x000018051c00d986 */ /* 0x0001e2000c10110e */
[----:B------:R-:W-:-:S03]  /*215b0*/  ISETP.LT.OR P5, PT, R0, 0x21, !P0 ;  /* 0x000000210000780c */ /* 0x000fc600047a1670 */
[----:B------:R-:W-:Y:S01]  /*215c0*/  @!P3 STG.E.U8 desc[UR14][R30.64+0x20], R9 ;  /* 0x000020091e00b986 */ /* 0x000fe2000c10110e */
        /* <DEDUP_REMOVED lines=8> */
[----:B------:R-:W-:Y:S01]  /*21650*/  @!P6 STG.E.U8 desc[UR14][R28.64+0x21], R5 ;  /* 0x000021051c00e986 */ /* 0x000fe2000c10110e */
[----:B------:R-:W-:-:S03]  /*21660*/  FMUL R3, R39, UR20 ;  /* 0x0000001427037c20 */ /* 0x000fc60008400000 */
[----:B------:R-:W5:Y:S01]  /*21670*/  LDL.LU R39, [R1+0x2d4] ;  /* 0x0002d40001277983 */ /* 0x000f620000300800 */
[----:B------:R-:W-:-:S03]  /*21680*/  ISETP.LT.OR P6, PT, R0, 0x2a, !P0 ;  /* 0x0000002a0000780c */ /* 0x000fc600047c1670 */
[----:B------:R-:W-:Y:S04]  /*21690*/  @!P5 STG.E.U8 desc[UR14][R28.64+0x20], R13 ;  /* 0x0000200d1c00d986 */ /* 0x000fe8000c10110e */
[----:B------:R0:W-:Y:S04]  /*216a0*/  @!P3 STG.E.U8 desc[UR14][R30.64+0x28], R7 ;  /* 0x000028071e00b986 */ /* 0x0001e8000c10110e */
[----:B------:R1:W-:Y:S01]  /*216b0*/  @!P2 STG.E.U8 desc[UR14][R30.64+0x29], R9 ;  /* 0x000029091e00a986 */ /* 0x0003e2000c10110e */
[----:B0-----:R-:W-:Y:S02]  /*216c0*/  F2FP.SATFINITE.E4M3.F32.PACK_AB_MERGE_C R7, RZ, R2, RZ ;  /* 0x00000002ff07723e */ /* 0x001fe400048070ff */
[----:B-1----:R-:W-:-:S03]  /*216d0*/  F2FP.SATFINITE.E4M3.F32.PACK_AB_MERGE_C R9, RZ, R3, RZ ;  /* 0x00000003ff09723e */ /* 0x002fc600048070ff */
[----:B------:R0:W-:Y:S01]  /*216e0*/  @!P6 STG.E.U8 desc[UR14][R28.64+0x29], R7 ;  /* 0x000029071c00e986 */ /* 0x0001e2000c10110e */
[----:B----4-:R-:W-:-:S03]  /*216f0*/  FMUL R4, R38, UR20 ;  /* 0x0000001426047c20 */ /* 0x010fc60008400000 */
[----:B------:R-:W4:Y:S02]  /*21700*/  LDL.LU R38, [R1+0x2d8] ;  /* 0x0002d80001267983 */ /* 0x000f240000300800 */
[----:B------:R-:W-:Y:S01]  /*21710*/  F2FP.SATFINITE.E4M3.F32.PACK_AB_MERGE_C R13, RZ, R4, RZ ;  /* 0x00000004ff0d723e */ /* 0x000fe200048070ff */
        /* <DEDUP_REMOVED lines=21> */
[----:B------:R-:W-:Y:S02]  /*21870*/  F2FP.SATFINITE.E4M3.F32.PACK_AB_MERGE_C R5, RZ, R5, RZ ;  /* 0x00000005ff05723e */ /* 0x000fe400048070ff */
        /* <DEDUP_REMOVED lines=204> */
[----:B------:R-:W-:Y:S01]  /*22540*/  F2FP.SATFINITE.E4M3.F32.PACK_AB_MERGE_C R9, RZ, R4, RZ ;  /* 0x00000004ff09723e */ /* 0x000fe200048070ff */
[----:B------:R-:W-:-:S02]  /*22550*/  FMUL R3, R39, UR20 ;  /* 0x0000001427037c20 */ /* 0x000fc40008400000 */
[----:B------:R-:W5:Y:S04]  /*22560*/  LDL.LU R39, [R1+0x394] ;  /* 0x0003940001277983 */ /* 0x000f680000300800 */
[----:B------:R-:W-:Y:S04]  /*22570*/  @!P6 STG.E.U8 desc[UR14][R28.64+0x81], R5 ;  /* 0x000081051c00e986 */ /* 0x000fe8000c10110e */
[----:B------:R-:W-:Y:S04]  /*22580*/  @!P5 STG.E.U8 desc[UR14][R28.64+0x80], R13 ;  /* 0x0000800d1c00d986 */ /* 0x000fe8000c10110e */
[----:B------:R0:W-:Y:S04]  /*22590*/  @!P3 STG.E.U8 desc[UR14][R30.64+0x88], R7 ;  /* 0x000088071e00b986 */ /* 0x0001e8000c10110e */
[----:B------:R1:W-:Y:S01]  /*225a0*/  @!P2 STG.E.U8 desc[UR14][R30.64+0x89], R9 ;  /* 0x000089091e00a986 */ /* 0x0003e2000c10110e */
[----:B0-----:R-:W-:-:S02]  /*225b0*/  F2FP.SATFINITE.E4M3.F32.PACK_AB_MERGE_C R7, RZ, R2, RZ ;  /* 0x00000002ff07723e */ /* 0x001fc400048070ff */
[----:B-1----:R-:W-:Y:S01]  /*225c0*/  F2FP.SATFINITE.E4M3.F32.PACK_AB_MERGE_C R9, RZ, R3, RZ ;  /* 0x00000003ff09723e */ /* 0x002fe200048070ff */
[----:B----4-:R-:W-:Y:S02]  /*225d0*/  FMUL R4, R38, UR20 ;  /* 0x0000001426047c20 */ /* 0x010fe40008400000 */
[----:B------:R-:W4:Y:S03]  /*225e0*/  LDL.LU R38, [R1+0x398] ;  /* 0x0003980001267983 */ /* 0x000f260000300800 */
[----:B------:R-:W-:Y:S01]  /*225f0*/  F2FP.SATFINITE.E4M3.F32.PACK_AB_MERGE_C R13, RZ, R4, RZ ;  /* 0x00000004ff0d723e */ /* 0x000fe200048070ff */
[----:B------:R-:W-:Y:S02]  /*22600*/  FMUL R5, R37, UR20 ;  /* 0x0000001425057c20 */ /* 0x000fe40008400000 */
[----:B------:R-:W4:Y:S01]  /*22610*/  LDL.LU R37, [R1+0x39c] ;  /* 0x00039c0001257983 */ /* 0x000f220000300800 */
[----:B--2---:R-:W-:-:S03]  /*22620*/  FMUL R2, R36, UR20 ;  /* 0x0000001424027c20 */ /* 0x004fc60008400000 */
[----:B------:R-:W2:Y:S01]  /*22630*/  LDL.LU R36, [R1+0x3a0] ;  /* 0x0003a00001247983 */ /* 0x000ea20000300800 */
[----:B---3--:R-:W-:-:S03]  /*22640*/  FMUL R3, R35, UR20 ;  /* 0x0000001423037c20 */ /* 0x008fc60008400000 */
[----:B------:R-:W3:Y:S01]  /*22650*/  LDL.LU R35, [R1+0x3a4] ;  /* 0x0003a40001237983 */ /* 0x000ee20000300800 */
[----:B------:R-:W-:Y:S01]  /*22660*/  F2FP.SATFINITE.E4M3.F32.PACK_AB_MERGE_C R15, RZ, R5, RZ ;  /* 0x00000005ff0f723e */ /* 0x000fe200048070ff */
        /* <DEDUP_REMOVED lines=10> */
[----:B------:R-:W-:Y:S01]  /*22710*/  @!P5 STG.E.U8 desc[UR14][R28.64+0x88], R11 ;  /* 0x0000880b1c00d986 */ /* 0x000fe2000c10110e */
[----:B------:R-:W-:-:S03]  /*22720*/  ISETP.LT.OR P5, PT, R0, 0x91, !P0 ;  /* 0x000000910000780c */ /* 0x000fc600047a1670 */
[----:B------:R1:W-:Y:S01]  /*22730*/  @!P3 STG.E.U8 desc[UR14][R30.64+0x90], R9 ;  /* 0x000090091e00b986 */ /* 0x0003e2000c10110e */
[C---:B------:R-:W-:Y:S02]  /*22740*/  ISETP.LT.OR P3, PT, R0.reuse, 0x99, !P1 ;  /* 0x000000990000780c */ /* 0x040fe40004f61670 */
[----:B0-----:R-:W-:Y:S01]  /*22750*/  F2FP.SATFINITE.E4M3.F32.PACK_AB_MERGE_C R7, RZ, R2, RZ ;  /* 0x00000002ff07723e */ /* 0x001fe200048070ff */
[----:B------:R-:W-:Y:S01]  /*22760*/  @!P2 STG.E.U8 desc[UR14][R30.64+0x91], R13 ;  /* 0x0000910d1e00a986 */ /* 0x000fe2000c10110e */
[----:B------:R-:W-:Y:S02]  /*22770*/  ISETP.LT.OR P2, PT, R0, 0x9a, !P1 ;  /* 0x0000009a0000780c */ /* 0x000fe40004f41670 */
        /* <DEDUP_REMOVED lines=86> */
[----:B------:R-:W-:Y:S01]  /*22ce0*/  FMUL R2, R39, UR20 ;  /* 0x0000001427027c20 */ /* 0x000fe20008400000 */
[----:B------:R-:W-:Y:S02]  /*22cf0*/  ISETP.LT.OR P6, PT, R0, 0xba, !P0 ;  /* 0x000000ba0000780c */ /* 0x000fe400047c1670 */
[----:B------:R-:W5:Y:S02]  /*22d00*/  LDL.LU R39, [R1+0x3f4] ;  /* 0x0003f40001277983 */ /* 0x000f640000300800 */
[----:B0-----:R-:W-:Y:S02]  /*22d10*/  F2FP.SATFINITE.E4M3.F32.PACK_AB_MERGE_C R7, RZ, R2, RZ ;  /* 0x00000002ff07723e */ /* 0x001fe400048070ff */
        /* <DEDUP_REMOVED lines=28> */
[C---:B------:R-:W-:Y:S02]  /*22ee0*/  ISETP.LT.OR P2, PT, R0.reuse, 0xca, !P1 ;  /* 0x000000ca0000780c */ /* 0x040fe40004f41670 */
[----:B0-----:R-:W-:Y:S02]  /*22ef0*/  F2FP.SATFINITE.E4M3.F32.PACK_AB_MERGE_C R7, RZ, R2, RZ ;  /* 0x00000002ff07723e */ /* 0x001fe400048070ff */
[----:B-1----:R-:W-:Y:S01]  /*22f00*/  F2FP.SATFINITE.E4M3.F32.PACK_AB_MERGE_C R9, RZ, R3, RZ ;  /* 0x00000003ff09723e */ /* 0x002fe200048070ff */
[----:B------:R-:W-:Y:S02]  /*22f10*/  FMUL R2, R41, UR20 ;  /* 0x0000001429027c20 */ /* 0x000fe40008400000 */
[----:B------:R0:W-:Y:S01]  /*22f20*/  @!P6 STG.E.U8 desc[UR14][R28.64+0xc1], R7 ;  /* 0x0000c1071c00e986 */ /* 0x0001e2000c10110e */
[----:B------:R-:W-:-:S03]  /*22f30*/  ISETP.LT.OR P6, PT, R0, 0xca, !P0 ;  /* 0x000000ca0000780c */ /* 0x000fc600047c1670 */
[----:B------:R-:W5:Y:S01]  /*22f40*/  LDL.LU R41, [R1+0x410] ;  /* 0x0004100001297983 */ /* 0x000f620000300800 */
[----:B------:R-:W-:Y:S01]  /*22f50*/  F2FP.SATFINITE.E4M3.F32.PACK_AB_MERGE_C R13, RZ, R4, RZ ;  /* 0x00000004ff0d723e */ /* 0x000fe200048070ff */
[----:B------:R-:W-:Y:S02]  /*22f60*/  FMUL R3, R39, UR20 ;  /* 0x0000001427037c20 */ /* 0x000fe40008400000 */
[----:B------:R-:W5:Y:S01]  /*22f70*/  LDL.LU R39, [R1+0x414] ;  /* 0x0004140001277983 */ /* 0x000f620000300800 */
[----:B0-----:R-:W-:-:S03]  /*22f80*/  F2FP.SATFINITE.E4M3.F32.PACK_AB_MERGE_C R7, RZ, R2, RZ ;  /* 0x00000002ff07723e */ /* 0x001fc600048070ff */
        /* <DEDUP_REMOVED lines=21> */
[C---:B------:R-:W-:Y:S01]  /*230e0*/  ISETP.LT.OR P3, PT, R0.reuse, 0xd1, !P1 ;  /* 0x000000d10000780c */ /* 0x040fe20004f61670 */
[----:B------:R-:W5:Y:S01]  /*230f0*/  LDL.LU R42, [R1+0x430] ;  /* 0x00043000012a7983 */ /* 0x000f620000300800 */
[C---:B------:R-:W-:Y:S02]  /*23100*/  ISETP.LT.OR P2, PT, R0.reuse, 0xd2, !P1 ;  /* 0x000000d20000780c */ /* 0x040fe40004f41670 */
[----:B------:R-:W-:Y:S02]  /*23110*/  ISETP.LT.OR P6, PT, R0, 0xd2, !P0 ;  /* 0x000000d20000780c */ /* 0x000fe400047c1670 */
[----:B------:R-:W-:-:S05]  /*23120*/  F2FP.SATFINITE.E4M3.F32.PACK_AB_MERGE_C R5, RZ, R5, RZ ;  /* 0x00000005ff05723e */ /* 0x000fca00048070ff */
[----:B------:R0:W-:Y:S01]  /*23130*/  @!P5 STG.E.U8 desc[UR14][R28.64+0xc8], R5 ;  /* 0x0000c8051c00d986 */ /* 0x0001e2000c10110e */
[----:B------:R-:W-:-:S03]  /*23140*/  ISETP.LT.OR P5, PT, R0, 0xd1, !P0 ;  /* 0x000000d10000780c */ /* 0x000fc600047a1670 */
[----:B------:R-:W-:Y:S01]  /*23150*/  @!P3 STG.E.U8 desc[UR14][R30.64+0xd0], R9 ;  /* 0x0000d0091e00b986 */ /* 0x000fe2000c10110e */
[----:B------:R-:W-:-:S03]  /*23160*/  ISETP.LT.OR P3, PT, R0, 0xd9, !P1 ;  /* 0x000000d90000780c */ /* 0x000fc60004f61670 */
[----:B------:R1:W-:Y:S01]  /*23170*/  @!P2 STG.E.U8 desc[UR14][R30.64+0xd1], R11 ;  /* 0x0000d10b1e00a986 */ /* 0x0003e2000c10110e */
[----:B0-----:R-:W-:Y:S02]  /*23180*/  F2FP.SATFINITE.E4M3.F32.PACK_AB_MERGE_C R5, RZ, R3, RZ ;  /* 0x00000003ff05723e */ /* 0x001fe400048070ff */
[----:B------:R-:W-:-:S03]  /*23190*/  ISETP.LT.OR P2, PT, R0, 0xda, !P1 ;  /* 0x000000da0000780c */ /* 0x000fc60004f41670 */
[----:B------:R-:W-:Y:S01]  /*231a0*/  @!P6 STG.E.U8 desc[UR14][R28.64+0xd1], R5 ;  /* 0x0000d1051c00e986 */ /* 0x000fe2000c10110e */
[----:B-1----:R-:W-:Y:S02]  /*231b0*/  F2FP.SATFINITE.E4M3.F32.PACK_AB_MERGE_C R11, RZ, R2, RZ ;  /* 0x00000002ff0b723e */ /* 0x002fe400048070ff */
[----:B------:R-:W-:Y:S01]  /*231c0*/  ISETP.LT.OR P6, PT, R0, 0xda, !P0 ;  /* 0x000000da0000780c */ /* 0x000fe200047c1670 */
[----:B------:R-:W-:Y:S02]  /*231d0*/  FMUL R2, R41, UR20 ;  /* 0x0000001429027c20 */ /* 0x000fe40008400000 */
[----:B------:R-:W5:Y:S01]  /*231e0*/  LDL.LU R41, [R1+0x434] ;  /* 0x0004340001297983 */ /* 0x000f620000300800 */
[----:B------:R-:W-:-:S03]  /*231f0*/  FMUL R3, R39, UR20 ;  /* 0x0000001427037c20 */ /* 0x000fc60008400000 */
[----:B------:R-:W5:Y:S01]  /*23200*/  LDL.LU R39, [R1+0x438] ;  /* 0x0004380001277983 */ /* 0x000f620000300800 */
[----:B------:R-:W-:-:S03]  /*23210*/  F2FP.SATFINITE.E4M3.F32.PACK_AB_MERGE_C R9, RZ, R4, RZ ;  /* 0x00000004ff09723e */ /* 0x000fc600048070ff */
        /* <DEDUP_REMOVED lines=12> */
[----:B------:R-:W2:Y:S02]  /*232e0*/  LDL.LU R36, [R1+0x444] ;  /* 0x0004440001247983 */ /* 0x000ea40000300800 */
[----:B0-----:R-:W-:Y:S01]  /*232f0*/  F2FP.SATFINITE.E4M3.F32.PACK_AB_MERGE_C R7, RZ, R2, RZ ;  /* 0x00000002ff07723e */ /* 0x001fe200048070ff */
[----:B---3--:R-:W-:Y:S02]  /*23300*/  FMUL R3, R35, UR20 ;  /* 0x0000001423037c20 */ /* 0x008fe40008400000 */
[----:B------:R-:W3:Y:S01]  /*23310*/  LDL.LU R35, [R1+0x448] ;  /* 0x0004480001237983 */ /* 0x000ee20000300800 */
[----:B-----5:R-:W-:-:S03]  /*23320*/  FMUL R4, R33, UR20 ;  /* 0x0000001421047c20 */ /* 0x020fc60008400000 */
        /* <DEDUP_REMOVED lines=13> */
[----:B------:R-:W-:Y:S02]  /*23400*/  F2FP.SATFINITE.E4M3.F32.PACK_AB_MERGE_C R5, RZ, R5, RZ ;  /* 0x00000005ff05723e */ /* 0x000fe400048070ff */
[----:B0-----:R-:W-:Y:S01]  /*23410*/  F2FP.SATFINITE.E4M3.F32.PACK_AB_MERGE_C R11, RZ, R4, RZ ;  /* 0x00000004ff0b723e */ /* 0x001fe200048070ff */
[----:B------:R0:W-:Y:S01]  /*23420*/  @!P6 STG.E.U8 desc[UR14][R28.64+0xe1], R7 ;  /* 0x0000e1071c00e986 */ /* 0x0001e2000c10110e */
[C---:B------:R-:W-:Y:S02]  /*23430*/  ISETP.LT.OR P6, PT, R0.reuse, 0xea, !P0 ;  /* 0x000000ea0000780c */ /* 0x040fe400047c1670 */
[----:B-1----:R-:W-:Y:S01]  /*23440*/  F2FP.SATFINITE.E4M3.F32.PACK_AB_MERGE_C R9, RZ, R3, RZ ;  /* 0x00000003ff09723e */ /* 0x002fe200048070ff */
[----:B------:R1:W-:Y:S01]  /*23450*/  @!P5 STG.E.U8 desc[UR14][R28.64+0xe0], R5 ;  /* 0x0000e0051c00d986 */ /* 0x0003e2000c10110e */
[----:B------:R-:W-:-:S03]  /*23460*/  ISETP.LT.OR P5, PT, R0, 0xe9, !P0 ;  /* 0x000000e90000780c */ /* 0x000fc600047a1670 */
[----:B------:R-:W-:Y:S01]  /*23470*/  @!P2 STG.E.U8 desc[UR14][R30.64+0xe9], R11 ;  /* 0x0000e90b1e00a986 */ /* 0x000fe2000c10110e */
[----:B------:R-:W-:Y:S01]  /*23480*/  ISETP.LT.OR P2, PT, R0, 0xf2, !P1 ;  /* 0x000000f20000780c */ /* 0x000fe20004f41670 */
[----:B------:R-:W-:Y:S02]  /*23490*/  FMUL R3, R42, UR20 ;  /* 0x000000142a037c20 */ /* 0x000fe40008400000 */
[----:B------:R4:W-:Y:S01]  /*234a0*/  @!P3 STG.E.U8 desc[UR14][R30.64+0xe8], R9 ;  /* 0x0000e8091e00b986 */ /* 0x0009e2000c10110e */
[----:B------:R-:W-:Y:S01]  /*234b0*/  ISETP.LT.OR P3, PT, R0, 0xf1, !P1 ;  /* 0x000000f10000780c */ /* 0x000fe20004f61670 */
[----:B------:R-:W-:Y:S01]  /*234c0*/  FMUL R4, R39, UR20 ;  /* 0x0000001427047c20 */ /* 0x000fe20008400000 */
[----:B------:R-:W-:Y:S01]  /*234d0*/  F2FP.SATFINITE.E4M3.F32.PACK_AB_MERGE_C R13, RZ, R2, RZ ;  /* 0x00000002ff0d723e */ /* 0x000fe200048070ff */
[----:B------:R-:W-:Y:S01]  /*234e0*/  FMUL R2, R41, UR20 ;  /* 0x0000001429027c20 */ /* 0x000fe20008400000 */
[----:B------:R-:W-:Y:S02]  /*234f0*/  F2FP.SATFINITE.E4M3.F32.PACK_AB_MERGE_C R3, RZ, R3, RZ ;  /* 0x00000003ff03723e */ /* 0x000fe400048070ff */
[----:B0-----:R-:W-:-:S02]  /*23500*/  F2FP.SATFINITE.E4M3.F32.PACK_AB_MERGE_C R7, RZ, R4, RZ ;  /* 0x00000004ff07723e */ /* 0x001fc400048070ff */
[----:B-1----:R-:W-:Y:S01]  /*23510*/  F2FP.SATFINITE.E4M3.F32.PACK_AB_MERGE_C R5, RZ, R2, RZ ;  /* 0x00000002ff05723e */ /* 0x002fe200048070ff */
[----:B------:R-:W-:Y:S01]  /*23520*/  @!P5 STG.E.U8 desc[UR14][R28.64+0xe8], R13 ;  /* 0x0000e80d1c00d986 */ /* 0x000fe2000c10110e */
[----:B------:R-:W-:-:S03]  /*23530*/  ISETP.LT.OR P5, PT, R0, 0xf1, !P0 ;  /* 0x000000f10000780c */ /* 0x000fc600047a1670 */
[----:B------:R-:W-:Y:S01]  /*23540*/  @!P6 STG.E.U8 desc[UR14][R28.64+0xe9], R3 ;  /* 0x0000e9031c00e986 */ /* 0x000fe2000c10110e */
[----:B------:R-:W-:-:S03]  /*23550*/  ISETP.LT.OR P6, PT, R0, 0xf2, !P0 ;  /* 0x000000f20000780c */ /* 0x000fc600047c1670 */
[----:B------:R0:W-:Y:S01]  /*23560*/  @!P2 STG.E.U8 desc[UR14][R30.64+0xf1], R7 ;  /* 0x0000f1071e00a986 */ /* 0x0001e2000c10110e */
[C---:B------:R-:W-:Y:S02]  /*23570*/  ISETP.LT.OR P2, PT, R0.reuse, 0xf9, !P1 ;  /* 0x000000f90000780c */ /* 0x040fe40004f41670 */
[C---:B------:R-:W-:Y:S01]  /*23580*/  ISETP.LT.OR P1, PT, R0.reuse, 0xfa, !P1 ;  /* 0x000000fa0000780c */ /* 0x040fe20004f21670 */
[----:B------:R1:W-:Y:S01]  /*23590*/  @!P3 STG.E.U8 desc[UR14][R30.64+0xf0], R5 ;  /* 0x0000f0051e00b986 */ /* 0x0003e2000c10110e */
[C---:B------:R-:W-:Y:S02]  /*235a0*/  ISETP.LT.OR P3, PT, R0.reuse, 0xf9, !P0 ;  /* 0x000000f90000780c */ /* 0x040fe40004761670 */
[----:B------:R-:W-:Y:S01]  /*235b0*/  ISETP.LT.OR P0, PT, R0, 0xfa, !P0 ;  /* 0x000000fa0000780c */ /* 0x000fe20004701670 */
[----:B----4-:R-:W-:-:S05]  /*235c0*/  FMUL R2, R38, UR20 ;  /* 0x0000001426027c20 */ /* 0x010fca0008400000 */
[----:B------:R-:W-:-:S05]  /*235d0*/  F2FP.SATFINITE.E4M3.F32.PACK_AB_MERGE_C R9, RZ, R2, RZ ;  /* 0x00000002ff09723e */ /* 0x000fca00048070ff */
[----:B------:R4:W-:Y:S01]  /*235e0*/  @!P5 STG.E.U8 desc[UR14][R28.64+0xf0], R9 ;  /* 0x0000f0091c00d986 */ /* 0x0009e2000c10110e */
[----:B------:R-:W-:Y:S01]  /*235f0*/  FMUL R0, R37, UR20 ;  /* 0x0000001425007c20 */ /* 0x000fe20008400000 */
[----:B--2---:R-:W-:-:S04]  /*23600*/  FMUL R2, R36, UR20 ;  /* 0x0000001424027c20 */ /* 0x004fc80008400000 */
[----:B0-----:R-:W-:Y:S01]  /*23610*/  F2FP.SATFINITE.E4M3.F32.PACK_AB_MERGE_C R7, RZ, R0, RZ ;  /* 0x00000000ff07723e */ /* 0x001fe200048070ff */
[----:B---3--:R-:W-:Y:S01]  /*23620*/  FMUL R3, R35, UR20 ;  /* 0x0000001423037c20 */ /* 0x008fe20008400000 */
[----:B------:R-:W-:-:S04]  /*23630*/  F2FP.SATFINITE.E4M3.F32.PACK_AB_MERGE_C R11, RZ, R2, RZ ;  /* 0x00000002ff0b723e */ /* 0x000fc800048070ff */
[----:B------:R-:W-:Y:S01]  /*23640*/  F2FP.SATFINITE.E4M3.F32.PACK_AB_MERGE_C R3, RZ, R3, RZ ;  /* 0x00000003ff03723e */ /* 0x000fe200048070ff */
[----:B------:R4:W-:Y:S04]  /*23650*/  @!P6 STG.E.U8 desc[UR14][R28.64+0xf1], R7 ;  /* 0x0000f1071c00e986 */ /* 0x0009e8000c10110e */
[----:B------:R4:W-:Y:S04]  /*23660*/  @!P2 STG.E.U8 desc[UR14][R30.64+0xf8], R11 ;  /* 0x0000f80b1e00a986 */ /* 0x0009e8000c10110e */
[----:B------:R4:W-:Y:S01]  /*23670*/  @!P1 STG.E.U8 desc[UR14][R30.64+0xf9], R3 ;  /* 0x0000f9031e009986 */ /* 0x0009e2000c10110e */
[----:B-----5:R-:W-:Y:S01]  /*23680*/  FMUL R4, R33, UR20 ;  /* 0x0000001421047c20 */ /* 0x020fe20008400000 */
[----:B-1----:R-:W-:-:S04]  /*23690*/  FMUL R5, R32, UR20 ;  /* 0x0000001420057c20 */ /* 0x002fc80008400000 */
[----:B------:R-:W-:Y:S02]  /*236a0*/  F2FP.SATFINITE.E4M3.F32.PACK_AB_MERGE_C R13, RZ, R4, RZ ;  /* 0x00000004ff0d723e */ /* 0x000fe400048070ff */
[----:B------:R-:W-:-:S03]  /*236b0*/  F2FP.SATFINITE.E4M3.F32.PACK_AB_MERGE_C R5, RZ, R5, RZ ;  /* 0x00000005ff05723e */ /* 0x000fc600048070ff */
[----:B------:R4:W-:Y:S04]  /*236c0*/  @!P3 STG.E.U8 desc[UR14][R28.64+0xf8], R13 ;  /* 0x0000f80d1c00b986 */ /* 0x0009e8000c10110e */
[----:B------:R4:W-:Y:S02]  /*236d0*/  @!P0 STG.E.U8 desc[UR14][R28.64+0xf9], R5 ;  /* 0x0000f9051c008986 */ /* 0x0009e4000c10110e */
.L_x_551:
[----:B------:R-:W-:Y:S05]  /*236e0*/  BSYNC B0 ;  /* 0x0000000000007941 */ /* 0x000fea0003800000 */
.L_x_37:
[----:B--2-4-:R-:W2:Y:S04]  /*236f0*/  LDL.LU R3, [R1+0x45c] ;  /* 0x00045c0001037983 */ /* 0x014ea80000300800 */
[----:B------:R-:W2:Y:S01]  /*23700*/  LDL.LU R2, [R1+0x460] ;  /* 0x0004600001027983 */ /* 0x000ea20000300800 */
[----:B------:R-:W-:Y:S01]  /*23710*/  ULDC UR6, c[0x0][0xc] ;  /* 0x0000030000067ab9 */ /* 0x000fe20000000800 */
[----:B------:R-:W-:Y:S01]  /*23720*/  ULDC UR7, c[0x0][0x10] ;  /* 0x0000040000077ab9 */ /* 0x000fe20000000800 */
[----:B---3--:R-:W2:Y:S01]  /*23730*/  LDC R5, c[0x0][0x14] ;  /* 0x00000500ff057b82 */ /* 0x008ea20000000800 */
[----:B------:R-:W-:Y:S01]  /*23740*/  UIMAD.WIDE.U32 UR6, UR6, UR7, URZ ;  /* 0x00000007060672a5 */ /* 0x000fe2000f8e003f */
[----:B-----5:R-:W-:Y:S01]  /*23750*/  PRMT R0, RZ, 0x7610, R0 ;  /* 0x00007610ff007816 */ /* 0x020fe20000000000 */
[----:B------:R-:W-:-:S04]  /*23760*/  UMOV UR10, 0xffffffff ;  /* 0xffffffff000a7882 */ /* 0x000fc80000000000 */
[----:B--2---:R-:W-:-:S04]  /*23770*/  IMAD.WIDE.U32 R2, R5, UR6, R2 ;  /* 0x0000000605027c25 */ /* 0x004fc8000f8e0002 */
[----:B------:R-:W-:Y:S01]  /*23780*/  IMAD R5, R5, UR7, RZ ;  /* 0x0000000705057c24 */ /* 0x000fe2000f8e02ff */
[----:B------:R-:W-:Y:S01]  /*23790*/  ULDC.64 UR6, c[0x0][0x650] ;  /* 0x0001940000067ab9 */ /* 0x000fe20000000a00 */
[----:B------:R-:W-:Y:S01]  /*237a0*/  IMAD.MOV.U32 R11, RZ, RZ, R2 ;  /* 0x000000ffff0b7224 */ /* 0x000fe200078e0002 */
[----:B------:R-:W-:Y:S01]  /*237b0*/  ISETP.GE.U32.AND P0, PT, R2, UR6, PT ;  /* 0x0000000602007c0c */ /* 0x000fe2000bf06070 */
[----:B------:R-:W-:Y:S02]  /*237c0*/  IMAD.IADD R13, R3, 0x1, R5 ;  /* 0x00000001030d7824 */ /* 0x000fe400078e0205 */
[----:B------:R-:W-:-:S03]  /*237d0*/  IMAD.MOV.U32 R2, RZ, RZ, -0x1 ;  /* 0xffffffffff027424 */ /* 0x000fc600078e00ff */
[----:B------:R2:W-:Y:S01]  /*237e0*/  STL [R1+0x45c], R13 ;  /* 0x00045c0d01007387 */ /* 0x0005e20000100800 */
[----:B------:R-:W-:-:S03]  /*237f0*/  ISETP.GE.U32.AND.EX P0, PT, R13, UR7, PT, P0 ;  /* 0x000000070d007c0c */ /* 0x000fc6000bf06100 */
[----:B------:R2:W-:Y:S04]  /*23800*/  STL [R1+0x460], R11 ;  /* 0x0004600b01007387 */ /* 0x0005e80000100800 */
[----:B------:R2:W-:Y:S06]  /*23810*/  STL [R1+0x464], R2 ;  /* 0x0004640201007387 */ /* 0x0005ec0000100800 */
[----:B------:R-:W-:Y:S05]  /*23820*/  @P0 BRA `(.L_x_552) ;  /* 0x0000000400740947 */ /* 0x000fea0003800000 */
[----:B------:R-:W3:Y:S01]  /*23830*/  S2R R8, SR_CTAID.X ;  /* 0x0000000000087919 */ /* 0x000ee20000002500 */
[----:B------:R-:W-:Y:S01]  /*23840*/  ULDC.64 UR18, c[0x0][0x628] ;  /* 0x00018a0000127ab9 */ /* 0x000fe20000000a00 */
[----:B------:R-:W4:Y:S01]  /*23850*/  LDC R9, c[0x0][0x144] ;  /* 0x00005100ff097b82 */ /* 0x000f220000000800 */
[----:B------:R-:W-:Y:S01]  /*23860*/  ULDC UR6, c[0x0][0x150] ;  /* 0x0000540000067ab9 */ /* 0x000fe20000000800 */
[----:B------:R-:W1:Y:S01]  /*23870*/  S2R R12, SR_CTAID.Y ;  /* 0x00000000000c7919 */ /* 0x000e620000002600 */
[----:B------:R-:W-:Y:S01]  /*23880*/  ISETP.NE.U32.AND P0, PT, RZ, UR18, PT ;  /* 0x00000012ff007c0c */ /* 0x000fe2000bf05070 */
[----:B------:R-:W-:Y:S01]  /*23890*/  ULDC UR23, c[0x0][0x630] ;  /* 0x00018c0000177ab9 */ /* 0x000fe20000000800 */
[----:B------:R-:W-:Y:S02]  /*238a0*/  R2UR UR16, R11 ;  /* 0x000000000b1072ca */ /* 0x000fe400000e0000 */
[----:B------:R-:W-:Y:S01]  /*238b0*/  ISETP.NE.AND.EX P0, PT, RZ, UR19, PT, P0 ;  /* 0x00000013ff007c0c */ /* 0x000fe2000bf05300 */
[----:B0-----:R-:W0:Y:S01]  /*238c0*/  LDC.64 R6, c[0x0][0x620] ;  /* 0x00018800ff067b82 */ /* 0x001e220000000a00 */
[----:B------:R-:W-:-:S02]  /*238d0*/  R2UR UR17, R13 ;  /* 0x000000000d1172ca */ /* 0x000fc400000e0000 */
[----:B---3--:R-:W-:-:S05]  /*238e0*/  I2FP.F32.U32 R0, R8 ;  /* 0x0000000800007245 */ /* 0x008fca0000201000 */
[----:B------:R-:W-:-:S06]  /*238f0*/  FMUL R0, R0, UR6 ;  /* 0x0000000600007c20 */ /* 0x000fcc0008400000 */
[----:B------:R-:W3:Y:S01]  /*23900*/  F2I.U32.TRUNC.NTZ R0, R0 ;  /* 0x0000000000007305 */ /* 0x000ee2000020f000 */
[----:B-1----:R-:W-:Y:S05]  /*23910*/  @!P0 BRA `(.L_x_553) ;  /* 0x0000000000308947 */ /* 0x002fea0003800000 */
        /* <DEDUP_REMOVED lines=12> */
.L_x_553:
[----:B------:R-:W-:Y:S01]  /*239e0*/  USHF.R.U64 UR10, UR16, UR23, UR17 ;  /* 0x00000017100a7299 */ /* 0x000fe20008001211 */
[----:B------:R-:W1:Y:S01]  /*239f0*/  LDC.64 R20, c[0x0][0x640] ;  /* 0x00019000ff147b82 */ /* 0x000e620000000a00 */
[----:B------:R-:W-:Y:S01]  /*23a00*/  USHF.R.U32.HI UR6, URZ, UR23, UR17 ;  /* 0x000000173f067299 */ /* 0x000fe20008011611 */
[----:B---3--:R-:W-:Y:S02]  /*23a10*/  IMAD.MOV R10, RZ, RZ, -R0 ;  /* 0x000000ffff0a7224 */ /* 0x008fe400078e0a00 */
[----:B--2---:R-:W-:Y:S01]  /*23a20*/  IMAD.MOV.U32 R2, RZ, RZ, R11 ;  /* 0x000000ffff027224 */ /* 0x004fe200078e000b */
[----:B------:R-:W-:Y:S01]  /*23a30*/  IADD3 R5, P0, RZ, -UR10, RZ ;  /* 0x8000000aff057c10 */ /* 0x000fe2000ff1e0ff */
[----:B----4-:R-:W-:Y:S02]  /*23a40*/  IMAD R17, R9, R10, R8 ;  /* 0x0000000a09117224 */ /* 0x010fe400078e0208 */
[----:B------:R-:W2:Y:S02]  /*23a50*/  LDC R4, c[0x0][0x618] ;  /* 0x00018600ff047b82 */ /* 0x000ea40000000800 */
[----:B------:R-:W-:Y:S01]  /*23a60*/  IMAD.X R3, RZ, RZ, ~UR6, P0 ;  /* 0x80000006ff037e24 */ /* 0x000fe200080e06ff */
[----:B------:R-:W-:-:S03]  /*23a70*/  ULDC UR6, c[0x0][0x154] ;  /* 0x0000550000067ab9 */ /* 0x000fc60000000800 */
[-C--:B0-----:R-:W-:Y:S02]  /*23a80*/  IMAD R0, R3, R6.reuse, RZ ;  /* 0x0000000603007224 */ /* 0x081fe400078e02ff */
[----:B------:R-:W0:Y:S01]  /*23a90*/  LDC R14, c[0x0][0x608] ;  /* 0x00018200ff0e7b82 */ /* 0x000e220000000800 */
[----:B------:R-:W-:Y:S02]  /*23aa0*/  IMAD.MOV.U32 R3, RZ, RZ, R13 ;  /* 0x000000ffff037224 */ /* 0x000fe400078e000d */
[----:B------:R-:W-:-:S05]  /*23ab0*/  IMAD.WIDE.U32 R2, R5, R6, R2 ;  /* 0x0000000605027225 */ /* 0x000fca00078e0002 */
[----:B------:R-:W3:Y:S01]  /*23ac0*/  LDC R18, c[0x0][0x658] ;  /* 0x00019600ff127b82 */ /* 0x000ee20000000800 */
[----:B------:R-:W-:Y:S01]  /*23ad0*/  IMAD R5, R5, R7, R0 ;  /* 0x0000000705057224 */ /* 0x000fe200078e0200 */
[----:B------:R-:W-:Y:S01]  /*23ae0*/  I2FP.F32.U32 R0, R12 ;  /* 0x0000000c00007245 */ /* 0x000fe20000201000 */
[----:B------:R-:W-:Y:S01]  /*23af0*/  IMAD.MOV.U32 R7, RZ, RZ, 0x1 ;  /* 0x00000001ff077424 */ /* 0x000fe200078e00ff */
[----:B-1----:R-:W-:Y:S01]  /*23b00*/  ISETP.NE.U32.AND P0, PT, R20, RZ, PT ;  /* 0x000000ff1400720c */ /* 0x002fe20003f05070 */
[----:B------:R-:W-:Y:S02]  /*23b10*/  IMAD.IADD R3, R3, 0x1, R5 ;  /* 0x0000000103037824 */ /* 0x000fe400078e0205 */
[----:B------:R-:W-:Y:S01]  /*23b20*/  FMUL R0, R0, UR6 ;  /* 0x0000000600007c20 */ /* 0x000fe20008400000 */
[----:B------:R-:W1:Y:S01]  /*23b30*/  LDC R15, c[0x0][0x148] ;  /* 0x00005200ff0f7b82 */ /* 0x000e620000000800 */
[----:B------:R-:W-:Y:S01]  /*23b40*/  ISETP.NE.AND.EX P0, PT, R21, RZ, PT, P0 ;  /* 0x000000ff1500720c */ /* 0x000fe20003f05300 */
[----:B------:R-:W-:Y:S01]  /*23b50*/  IMAD.MOV.U32 R5, RZ, RZ, -0x1 ;  /* 0xffffffffff057424 */ /* 0x000fe200078e00ff */
[-CC-:B--2---:R-:W-:Y:S01]  /*23b60*/  SHF.R.U64 R10, R2, R4.reuse, R3.reuse ;  /* 0x00000004020a7219 */ /* 0x184fe20000001203 */
[----:B------:R2:W4:Y:S01]  /*23b70*/  F2I.U32.TRUNC.NTZ R13, R0 ;  /* 0x00000000000d7305 */ /* 0x000522000020f000 */
[----:B------:R-:W-:-:S03]  /*23b80*/  SHF.R.U32.HI R3, RZ, R4, R3 ;  /* 0x00000004ff037219 */ /* 0x000fc60000011603 */
[----:B------:R-:W1:Y:S01]  /*23b90*/  LDC R16, c[0x0][0x600] ;  /* 0x00018000ff107b82 */ /* 0x000e620000000800 */
[-CC-:B0-----:R-:W-:Y:S02]  /*23ba0*/  SHF.R.U64 R8, R10, R14.reuse, R3.reuse ;  /* 0x0000000e0a087219 */ /* 0x181fe40000001203 */
[----:B------:R-:W-:-:S05]  /*23bb0*/  SHF.R.U32.HI R3, RZ, R14, R3 ;  /* 0x0000000eff037219 */ /* 0x000fca0000011603 */
[----:B------:R-:W0:Y:S01]  /*23bc0*/  LDC R22, c[0x0][0x648] ;  /* 0x00019200ff167b82 */ /* 0x000e220000000800 */
[-CC-:B---3--:R-:W-:Y:S02]  /*23bd0*/  SHF.R.U64 R11, R8, R18.reuse, R3.reuse ;  /* 0x00000012080b7219 */ /* 0x188fe40000001203 */
[-C--:B------:R-:W-:Y:S02]  /*23be0*/  SHF.L.U32 R5, R5, R18.reuse, RZ ;  /* 0x0000001205057219 */ /* 0x080fe400000006ff */
[-C--:B------:R-:W-:Y:S01]  /*23bf0*/  SHF.R.U32.HI R3, RZ, R18.reuse, R3 ;  /* 0x00000012ff037219 */ /* 0x080fe20000011603 */
[----:B------:R-:W-:Y:S01]  /*23c00*/  IMAD.MOV.U32 R2, RZ, RZ, R11 ;  /* 0x000000ffff027224 */ /* 0x000fe200078e000b */
[----:B------:R-:W-:Y:S01]  /*23c10*/  SHF.L.U32 R40, R7, R18, RZ ;  /* 0x0000001207287219 */ /* 0x000fe200000006ff */
[----:B------:R-:W3:Y:S01]  /*23c20*/  LDC R23, c[0x0][0x638] ;  /* 0x00018e00ff177b82 */ /* 0x000ee20000000800 */
[----:B------:R-:W-:-:S07]  /*23c30*/  LOP3.LUT R19, RZ, R5, RZ, 0x33, !PT ;  /* 0x00000005ff137212 */ /* 0x000fce00078e33ff */
[----:B------:R-:W0:Y:S01]  /*23c40*/  LDC R24, c[0x0][0x610] ;  /* 0x00018400ff187b82 */ /* 0x000e220000000800 */
[----:B--2-4-:R-:W-:Y:S05]  /*23c50*/  @!P0 BRA `(.L_x_554) ;  /* 0x0000000000288947 */ /* 0x014fea0003800000 */
[----:B------:R-:W2:Y:S02]  /*23c60*/  LDC R0, c[0x0][0x64c] ;  /* 0x00019300ff007b82 */ /* 0x000ea40000000800 */
[----:B--2---:R-:W-:-:S05]  /*23c70*/  IADD3 R7, P0, R11, R0, RZ ;  /* 0x000000000b077210 */ /* 0x004fca0007f1e0ff */
        /* <DEDUP_REMOVED lines=8> */
.L_x_554:
[----:B0-----:R-:W-:Y:S01]  /*23d00*/  SHF.R.U64 R0, R2, R22, R3 ;  /* 0x0000001602007219 */ /* 0x001fe20000001203 */
[----:B-1----:R-:W-:Y:S01]  /*23d10*/  VIADD R5, R16, 0xffffffff ;  /* 0xffffffff10057836 */ /* 0x002fe20000000000 */
[----:B------:R-:W-:Y:S01]  /*23d20*/  LOP3.LUT R3, R8, R19, RZ, 0xc0, !PT ;  /* 0x0000001308037212 */ /* 0x000fe200078ec0ff */
[----:B------:R-:W-:Y:S02]  /*23d30*/  IMAD.MOV R13, RZ, RZ, -R13 ;  /* 0x000000ffff0d7224 */ /* 0x000fe400078e0a0d */
[----:B------:R-:W-:Y:S02]  /*23d40*/  IMAD.MOV R2, RZ, RZ, -R0 ;  /* 0x000000ffff027224 */ /* 0x000fe400078e0a00 */
[----:B------:R-:W-:Y:S01]  /*23d50*/  IMAD R40, R40, R0, R3 ;  /* 0x0000000028287224 */ /* 0x000fe200078e0203 */
[----:B------:R-:W-:Y:S01]  /*23d60*/  LOP3.LUT R3, R10, R5, RZ, 0xc0, !PT ;  /* 0x000000050a037212 */ /* 0x000fe200078ec0ff */
[----:B------:R-:W-:Y:S02]  /*23d70*/  @P4 IMAD R17, R15, R13, R12 ;  /* 0x0000000d0f114224 */ /* 0x000fe400078e020c */
[----:B---3--:R-:W-:-:S02]  /*23d80*/  IMAD R0, R2, R23, R11 ;  /* 0x0000001702007224 */ /* 0x008fc400078e020b */
[----:B------:R-:W-:Y:S02]  /*23d90*/  IMAD.MOV.U32 R2, RZ, RZ, 0x1 ;  /* 0x00000001ff027424 */ /* 0x000fe400078e00ff */
[----:B------:R-:W-:Y:S02]  /*23da0*/  IMAD R40, R40, R24, R17 ;  /* 0x0000001828287224 */ /* 0x000fe400078e0211 */
[----:B------:R-:W-:Y:S01]  /*23db0*/  IMAD R3, R0, R16, R3 ;  /* 0x0000001000037224 */ /* 0x000fe200078e0203 */
[----:B------:R-:W-:-:S04]  /*23dc0*/  PRMT R0, R2, 0x7610, R0 ;  /* 0x0000761002007816 */ /* 0x000fc80000000000 */
[----:B------:R-:W-:Y:S02]  /*23dd0*/  SEL R2, R3, R40, !P4 ;  /* 0x0000002803027207 */ /* 0x000fe40006000000 */
[----:B------:R-:W-:-:S03]  /*23de0*/  SEL R40, R40, R3, !P4 ;  /* 0x0000000328287207 */ /* 0x000fc60006000000 */
[----:B------:R3:W-:Y:S04]  /*23df0*/  STL [R1+0x464], R2 ;  /* 0x0004640201007387 */ /* 0x0007e80000100800 */
.L_x_552:
[----:B------:R4:W-:Y:S01]  /*23e00*/  STL [R1+0x468], R40 ;  /* 0x0004682801007387 */ /* 0x0009e20000100800 */
[----:B------:R-:W-:-:S13]  /*23e10*/  LOP3.LUT P0, RZ, R0, 0xff, RZ, 0xc0, !PT ;  /* 0x000000ff00ff7812 */ /* 0x000fda000780c0ff */
[----:B----4-:R-:W-:Y:S05]  /*23e20*/  @P0 BRA `(.L_x_555) ;  /* 0xfffffdd400540947 */ /* 0x010fea000383ffff */
[----:B------:R-:W-:Y:S05]  /*23e30*/  EXIT ;  /* 0x000000000000794d */ /* 0x000fea0003800000 */
.L_x_7:
[----:B------:R-:W2:Y:S01]  /*23e40*/  LDL R163, [R1+0x460] ;  /* 0x0004600001a37983 */ /* 0x000ea20000100800 */
[----:B------:R-:W-:-:S03]  /*23e50*/  ULDC.64 UR4, c[0x0][0x650] ;  /* 0x0001940000047ab9 */ /* 0x000fc60000000a00 */
[----:B------:R-:W3:Y:S01]  /*23e60*/  LDL R162, [R1+0x45c] ;  /* 0x00045c0001a27983 */ /* 0x000ee20000100800 */
[----:B------:R-:W-:Y:S01]  /*23e70*/  PRMT R6, RZ, 0x7610, R6 ;  /* 0x00007610ff067816 */ /* 0x000fe20000000006 */
[----:B------:R-:W-:Y:S02]  /*23e80*/  IMAD.MOV.U32 R5, RZ, RZ, -0x1 ;  /* 0xffffffffff057424 */ /* 0x000fe400078e00ff */
[----:B------:R-:W-:Y:S02]  /*23e90*/  IMAD.MOV.U32 R4, RZ, RZ, -0x1 ;  /* 0xffffffffff047424 */ /* 0x000fe400078e00ff */
[----:B0-----:R-:W-:Y:S01]  /*23ea0*/  IMAD.MOV.U32 R10, RZ, RZ, -0x1 ;  /* 0xffffffffff0a7424 */ /* 0x001fe200078e00ff */
[----:B--2---:R-:W-:-:S04]  /*23eb0*/  ISETP.GE.U32.AND P0, PT, R163, UR4, PT ;  /* 0x00000004a3007c0c */ /* 0x004fc8000bf06070 */
[----:B---3--:R-:W-:-:S13]  /*23ec0*/  ISETP.GE.U32.AND.EX P0, PT, R162, UR5, PT, P0 ;  /* 0x00000005a2007c0c */ /* 0x008fda000bf06100 */
[----:B------:R-:W-:Y:S05]  /*23ed0*/  @P0 BRA `(.L_x_556) ;  /* 0x00000004002c0947 */ /* 0x000fea0003800000 */
[----:B------:R-:W0:Y:S01]  /*23ee0*/  LDC.64 R14, c[0x0][0x628] ;  /* 0x00018a00ff0e7b82 */ /* 0x000e220000000a00 */
[----:B------:R-:W-:Y:S02]  /*23ef0*/  IMAD.MOV.U32 R8, RZ, RZ, R163 ;  /* 0x000000ffff087224 */ /* 0x000fe400078e00a3 */
[----:B------:R-:W-:-:S05]  /*23f00*/  IMAD.MOV.U32 R9, RZ, RZ, R162 ;  /* 0x000000ffff097224 */ /* 0x000fca00078e00a2 */
[----:B------:R-:W1:Y:S08]  /*23f10*/  LDC R10, c[0x0][0x630] ;  /* 0x00018c00ff0a7b82 */ /* 0x000e700000000800 */
[----:B------:R-:W2:Y:S01]  /*23f20*/  LDC.64 R16, c[0x0][0x620] ;  /* 0x00018800ff107b82 */ /* 0x000ea20000000a00 */
[----:B0-----:R-:W-:-:S04]  /*23f30*/  ISETP.NE.U32.AND P0, PT, R14, RZ, PT ;  /* 0x000000ff0e00720c */ /* 0x001fc80003f05070 */
[----:B------:R-:W-:-:S13]  /*23f40*/  ISETP.NE.AND.EX P0, PT, R15, RZ, PT, P0 ;  /* 0x000000ff0f00720c */ /* 0x000fda0003f05300 */
[----:B-12---:R-:W-:Y:S05]  /*23f50*/  @!P0 BRA `(.L_x_557) ;  /* 0x0000000000288947 */ /* 0x006fea0003800000 */
[----:B------:R-:W0:Y:S02]  /*23f60*/  LDC R4, c[0x0][0x634] ;  /* 0x00018d00ff047b82 */ /* 0x000e240000000800 */
[----:B0-----:R-:W-:-:S05]  /*23f70*/  IADD3 R9, P0, R163, R4, RZ ;  /* 0x00000004a3097210 */ /* 0x001fca0007f1e0ff */
        /* <DEDUP_REMOVED lines=8> */
.L_x_557:
[----:B------:R-:W0:Y:S01]  /*24000*/  LDC.64 R20, c[0x0][0x640] ;  /* 0x00019000ff147b82 */ /* 0x000e220000000a00 */
[-CC-:B------:R-:W-:Y:S02]  /*24010*/  SHF.R.U64 R14, R8, R10.reuse, R9.reuse ;  /* 0x0000000a080e7219 */ /* 0x180fe40000001209 */
[----:B------:R-:W-:Y:S02]  /*24020*/  SHF.R.U32.HI R4, RZ, R10, R9 ;  /* 0x0000000aff047219 */ /* 0x000fe40000011609 */
[----:B------:R-:W-:-:S03]  /*24030*/  IADD3 R7, P0, RZ, -R14, RZ ;  /* 0x8000000eff077210 */ /* 0x000fc60007f1e0ff */
[----:B------:R-:W1:Y:S02]  /*24040*/  LDC R8, c[0x0][0x618] ;  /* 0x00018600ff087b82 */ /* 0x000e640000000800 */
[----:B------:R-:W-:Y:S02]  /*24050*/  IMAD.X R5, RZ, RZ, ~R4, P0 ;  /* 0x000000ffff057224 */ /* 0x000fe400000e0e04 */
[----:B------:R-:W-:Y:S02]  /*24060*/  IMAD.MOV.U32 R4, RZ, RZ, R163 ;  /* 0x000000ffff047224 */ /* 0x000fe400078e00a3 */
[-C--:B------:R-:W-:Y:S02]  /*24070*/  IMAD R6, R5, R16.reuse, RZ ;  /* 0x0000001005067224 */ /* 0x080fe400078e02ff */
[----:B------:R-:W2:Y:S01]  /*24080*/  LDC R18, c[0x0][0x608] ;  /* 0x00018200ff127b82 */ /* 0x000ea20000000800 */
[----:B------:R-:W-:Y:S02]  /*24090*/  IMAD.MOV.U32 R5, RZ, RZ, R162 ;  /* 0x000000ffff057224 */ /* 0x000fe400078e00a2 */
[----:B------:R-:W-:-:S05]  /*240a0*/  IMAD.WIDE.U32 R4, R7, R16, R4 ;  /* 0x0000001007047225 */ /* 0x000fca00078e0004 */
[----:B------:R-:W3:Y:S01]  /*240b0*/  LDC R19, c[0x0][0x658] ;  /* 0x00019600ff137b82 */ /* 0x000ee20000000800 */
[----:B------:R-:W-:Y:S01]  /*240c0*/  IMAD R7, R7, R17, R6 ;  /* 0x0000001107077224 */ /* 0x000fe200078e0206 */
[----:B0-----:R-:W-:Y:S01]  /*240d0*/  ISETP.NE.U32.AND P0, PT, R20, RZ, PT ;  /* 0x000000ff1400720c */ /* 0x001fe20003f05070 */
[----:B------:R-:W-:Y:S02]  /*240e0*/  IMAD.MOV.U32 R6, RZ, RZ, -0x1 ;  /* 0xffffffffff067424 */ /* 0x000fe400078e00ff */
[----:B------:R-:W-:Y:S01]  /*240f0*/  IMAD.IADD R5, R5, 0x1, R7 ;  /* 0x0000000105057824 */ /* 0x000fe200078e0207 */
[----:B------:R-:W-:Y:S02]  /*24100*/  ISETP.NE.AND.EX P0, PT, R21, RZ, PT, P0 ;  /* 0x000000ff1500720c */ /* 0x000fe40003f05300 */
[----:B------:R-:W0:Y:S02]  /*24110*/  LDC R17, c[0x0][0x600] ;  /* 0x00018000ff117b82 */ /* 0x000e240000000800 */
[----:B-1----:R-:W-:-:S02]  /*24120*/  SHF.R.U64 R10, R4, R8, R5 ;  /* 0x00000008040a7219 */ /* 0x002fc40000001205 */
[----:B------:R-:W-:-:S04]  /*24130*/  SHF.R.U32.HI R5, RZ, R8, R5 ;  /* 0x00000008ff057219 */ /* 0x000fc80000011605 */
[----:B------:R-:W1:Y:S01]  /*24140*/  LDC R22, c[0x0][0x648] ;  /* 0x00019200ff167b82 */ /* 0x000e620000000800 */
[-CC-:B--2---:R-:W-:Y:S02]  /*24150*/  SHF.R.U64 R15, R10, R18.reuse, R5.reuse ;  /* 0x000000120a0f7219 */ /* 0x184fe40000001205 */
[----:B------:R-:W-:Y:S01]  /*24160*/  SHF.R.U32.HI R4, RZ, R18, R5 ;  /* 0x00000012ff047219 */ /* 0x000fe20000011605 */
[----:B------:R-:W-:-:S04]  /*24170*/  IMAD.MOV.U32 R18, RZ, RZ, 0x1 ;  /* 0x00000001ff127424 */ /* 0x000fc800078e00ff */
[----:B------:R-:W2:Y:S01]  /*24180*/  LDC R23, c[0x0][0x638] ;  /* 0x00018e00ff177b82 */ /* 0x000ea20000000800 */
[-CC-:B---3--:R-:W-:Y:S02]  /*24190*/  SHF.R.U64 R16, R15, R19.reuse, R4.reuse ;  /* 0x000000130f107219 */ /* 0x188fe40000001204 */
[-C--:B------:R-:W-:Y:S02]  /*241a0*/  SHF.L.U32 R6, R6, R19.reuse, RZ ;  /* 0x0000001306067219 */ /* 0x080fe400000006ff */
[----:B------:R-:W-:Y:S01]  /*241b0*/  SHF.R.U32.HI R5, RZ, R19, R4 ;  /* 0x00000013ff057219 */ /* 0x000fe20000011604 */
[----:B------:R-:W-:Y:S01]  /*241c0*/  IMAD.MOV.U32 R4, RZ, RZ, R16 ;  /* 0x000000ffff047224 */ /* 0x000fe200078e0010 */
[----:B------:R-:W-:Y:S01]  /*241d0*/  LOP3.LUT R24, RZ, R6, RZ, 0x33, !PT ;  /* 0x00000006ff187212 */ /* 0x000fe200078e33ff */
[----:B------:R-:W3:Y:S01]  /*241e0*/  LDC R25, c[0x0][0x610] ;  /* 0x00018400ff197b82 */ /* 0x000ee20000000800 */
[----:B------:R-:W-:Y:S05]  /*241f0*/  @!P0 BRA `(.L_x_558) ;  /* 0x0000000000288947 */ /* 0x000fea0003800000 */
        /* <DEDUP_REMOVED lines=10> */
.L_x_558:
[----:B-1----:R-:W-:Y:S01]  /*242a0*/  SHF.R.U64 R4, R4, R22, R5 ;  /* 0x0000001604047219 */ /* 0x002fe20000001205 */
[----:B0-----:R-:W-:Y:S01]  /*242b0*/  VIADD R7, R17, 0xffffffff ;  /* 0xffffffff11077836 */ /* 0x001fe20000000000 */
[----:B------:R-:W-:Y:S01]  /*242c0*/  SHF.L.U32 R18, R18, R19, RZ ;  /* 0x0000001312127219 */ /* 0x000fe200000006ff */
[----:B------:R-:W-:Y:S01]  /*242d0*/  @P4 IMAD R0, R11, R12, R2 ;  /* 0x0000000c0b004224 */ /* 0x000fe200078e0202 */
[----:B------:R-:W-:Y:S01]  /*242e0*/  LOP3.LUT R3, R15, R24, RZ, 0xc0, !PT ;  /* 0x000000180f037212 */ /* 0x000fe200078ec0ff */
[----:B------:R-:W-:Y:S01]  /*242f0*/  IMAD.MOV R5, RZ, RZ, -R4 ;  /* 0x000000ffff057224 */ /* 0x000fe200078e0a04 */
[----:B------:R-:W-:Y:S01]  /*24300*/  LOP3.LUT R7, R10, R7, RZ, 0xc0, !PT ;  /* 0x000000070a077212 */ /* 0x000fe200078ec0ff */
[----:B------:R-:W-:Y:S02]  /*24310*/  IMAD.MOV.U32 R6, RZ, RZ, 0x1 ;  /* 0x00000001ff067424 */ /* 0x000fe400078e00ff */
[----:B------:R-:W-:Y:S02]  /*24320*/  IMAD R3, R18, R4, R3 ;  /* 0x0000000412037224 */ /* 0x000fe400078e0203 */
[----:B--2---:R-:W-:-:S02]  /*24330*/  IMAD R2, R5, R23, R16 ;  /* 0x0000001705027224 */ /* 0x004fc400078e0210 */
[----:B---3--:R-:W-:Y:S02]  /*24340*/  IMAD R0, R3, R25, R0 ;  /* 0x0000001903007224 */ /* 0x008fe400078e0200 */
[----:B------:R-:W-:Y:S02]  /*24350*/  IMAD R5, R2, R17, R7 ;  /* 0x0000001102057224 */ /* 0x000fe400078e0207 */
[----:B------:R-:W-:-:S03]  /*24360*/  IMAD.MOV.U32 R10, RZ, RZ, R14 ;  /* 0x000000ffff0a7224 */ /* 0x000fc600078e000e */
[----:B------:R-:W-:Y:S02]  /*24370*/  SEL R4, R5, R0, !P4 ;  /* 0x0000000005047207 */ /* 0x000fe40006000000 */
[----:B------:R-:W-:-:S07]  /*24380*/  SEL R5, R0, R5, !P4 ;  /* 0x0000000500057207 */ /* 0x000fce0006000000 */
.L_x_556:
[----:B------:R-:W-:-:S08]  /*24390*/  NOP ;  /* 0x0000000000007918 */ /* 0x000fd00000000000 */
[----:B------:R-:W0:-:S00]  /*243a0*/  USETMAXREG.DEALLOC.CTAPOOL 0x18 ;  /* 0x00000018000079c8 */ /* 0x000e0000080e0500 */
[----:B------:R-:W-:-:S13]  /*243b0*/  ISETP.NE.AND P0, PT, RZ, UR8, PT ;  /* 0x00000008ff007c0c */ /* 0x000fda000bf05270 */
[----:B------:R-:W-:Y:S05]  /*243c0*/  @P0 EXIT ;  /* 0x000000000000094d */ /* 0x000fea0003800000 */
[----:B0-----:R-:W-:Y:S01]  /*243d0*/  LOP3.LUT P0, RZ, R6, 0xff, RZ, 0xc0, !PT ;  /* 0x000000ff06ff7812 */ /* 0x001fe2000780c0ff */
[----:B------:R-:W-:Y:S02]  /*243e0*/  IMAD.MOV.U32 R6, RZ, RZ, 0x1 ;  /* 0x00000001ff067424 */ /* 0x000fe400078e00ff */
[----:B------:R-:W-:-:S10]  /*243f0*/  IMAD.MOV.U32 R7, RZ, RZ, RZ ;  /* 0x000000ffff077224 */ /* 0x000fd400078e00ff */
[----:B------:R-:W-:Y:S05]  /*24400*/  @!P0 BRA `(.L_x_559) ;  /* 0x0000000c00ac8947 */ /* 0x000fea0003800000 */
[----:B------:R-:W0:Y:S01]  /*24410*/  LDC R0, c[0x0][0x28c] ;  /* 0x0000a300ff007b82 */ /* 0x000e220000000800 */
[----:B------:R-:W-:Y:S01]  /*24420*/  UMOV UR17, 0x1 ;  /* 0x0000000100117882 */ /* 0x000fe20000000000 */
[----:B------:R-:W-:Y:S01]  /*24430*/  ULDC UR9, c[0x0][0xc] ;  /* 0x0000030000097ab9 */ /* 0x000fe20000000800 */
[----:B------:R-:W-:Y:S01]  /*24440*/  ULDC UR16, c[0x0][0x10] ;  /* 0x0000040000107ab9 */ /* 0x000fe20000000800 */
[----:B------:R-:W-:Y:S01]  /*24450*/  ULDC UR5, c[0x0][0x658] ;  /* 0x0001960000057ab9 */ /* 0x000fe20000000800 */
[----:B------:R-:W-:Y:S01]  /*24460*/  UMOV UR7, 0xffffffff ;  /* 0xffffffff00077882 */ /* 0x000fe20000000000 */
[----:B------:R-:W-:Y:S01]  /*24470*/  BSSY B0, `(.L_x_559) ;  /* 0x00000e4000007945 */ /* 0x000fe20003800000 */
[----:B------:R-:W-:Y:S01]  /*24480*/  USHF.L.U32 UR7, UR7, UR5, URZ ;  /* 0x0000000507077299 */ /* 0x000fe2000800063f */
[----:B------:R-:W1:Y:S01]  /*24490*/  S2UR UR8, SR_CgaCtaId ;  /* 0x00000000000879c3 */ /* 0x000e620000008800 */
[----:B------:R-:W-:Y:S01]  /*244a0*/  IMAD.MOV.U32 R9, RZ, RZ, 0x1 ;  /* 0x00000001ff097424 */ /* 0x000fe200078e00ff */
[----:B------:R-:W-:Y:S01]  /*244b0*/  ULDC UR4, c[0x0][0x600] ;  /* 0x0001800000047ab9 */ /* 0x000fe20000000800 */
[----:B------:R-:W-:Y:S01]  /*244c0*/  IMAD.MOV.U32 R6, RZ, RZ, 0x1 ;  /* 0x00000001ff067424 */ /* 0x000fe200078e00ff */
[----:B------:R-:W-:Y:S01]  /*244d0*/  UMOV UR18, 0x11 ;  /* 0x0000001100127882 */ /* 0x000fe20000000000 */
[----:B------:R-:W-:Y:S01]  /*244e0*/  IMAD.MOV.U32 R7, RZ, RZ, RZ ;  /* 0x000000ffff077224 */ /* 0x000fe200078e00ff */
[----:B------:R-:W-:-:S02]  /*244f0*/  USHF.L.U32 UR5, UR17, UR5, URZ ;  /* 0x0000000511057299 */ /* 0x000fc4000800063f */
[----:B------:R-:W-:Y:S02]  /*24500*/  ULOP3.LUT UR27, UR13, 0x2, URZ, 0xfc, !UPT ;  /* 0x000000020d1b7892 */ /* 0x000fe4000f8efc3f */
[----:B------:R-:W-:Y:S02]  /*24510*/  UIADD3 UR4, UR4, -0x1, URZ ;  /* 0xffffffff04047890 */ /* 0x000fe4000fffe03f */
[----:B------:R-:W-:Y:S01]  /*24520*/  ULOP3.LUT UR7, URZ, UR7, URZ, 0x33, !UPT ;  /* 0x000000073f077292 */ /* 0x000fe2000f8e333f */
[----:B------:R-:W-:Y:S01]  /*24530*/  ULDC.64 UR32, c[0x0][0x198] ;  /* 0x0000660000207ab9 */ /* 0x000fe20000000a00 */
[----:B0-----:R-:W-:-:S05]  /*24540*/  VIADD R0, R0, 0x3f ;  /* 0x0000003f00007836 */ /* 0x001fca0000000000 */
[----:B------:R-:W-:Y:S01]  /*24550*/  SHF.R.S32.HI R3, RZ, 0x1f, R0 ;  /* 0x0000001fff037819 */ /* 0x000fe20000011400 */
[----:B-1----:R-:W-:-:S03]  /*24560*/  USHF.R.U32.HI UR28, URZ, 0x2, UR8 ;  /* 0x000000023f1c7899 */ /* 0x002fc60008011608 */
[----:B------:R-:W-:Y:S01]  /*24570*/  LEA.HI R0, R3, R0, RZ, 0x6 ;  /* 0x0000000003007211 */ /* 0x000fe200078f30ff */
[----:B------:R-:W-:Y:S02]  /*24580*/  ULOP3.LUT UR10, UR8, 0x3, URZ, 0xc0, !UPT ;  /* 0x00000003080a7892 */ /* 0x000fe4000f8ec03f */
[----:B------:R-:W-:Y:S01]  /*24590*/  USHF.L.U32 UR6, UR8, 0x6, URZ ;  /* 0x0000000608067899 */ /* 0x000fe2000800063f */
[----:B------:R-:W-:Y:S01]  /*245a0*/  SHF.R.S32.HI R0, RZ, 0x6, R0 ;  /* 0x00000006ff007819 */ /* 0x000fe20000011400 */
[----:B------:R-:W-:Y:S02]  /*245b0*/  USHF.L.U32 UR29, UR8, 0xc, URZ ;  /* 0x0000000c081d7899 */ /* 0x000fe4000800063f */
[----:B------:R-:W-:Y:S02]  /*245c0*/  ULOP3.LUT UR8, UR8, 0xfffffffc, URZ, 0xc0, !UPT ;  /* 0xfffffffc08087892 */ /* 0x000fe4000f8ec03f */
[----:B------:R-:W-:Y:S01]  /*245d0*/  UISETP.GT.U32.AND UP0, UPT, UR10, 0xffff, UPT ;  /* 0x0000ffff0a00788c */ /* 0x000fe2000bf04070 */
[----:B------:R-:W-:Y:S01]  /*245e0*/  VIADD R15, R0, 0x1 ;  /* 0x00000001000f7836 */ /* 0x000fe20000000000 */
[----:B------:R-:W-:-:S02]  /*245f0*/  ULOP3.LUT UR12, UR8, 0x1, URZ, 0xfc, !UPT ;  /* 0x00000001080c7892 */ /* 0x000fc4000f8efc3f */
[----:B------:R-:W-:Y:S02]  /*24600*/  ULOP3.LUT UR14, UR8, 0x2, URZ, 0xfc, !UPT ;  /* 0x00000002080e7892 */ /* 0x000fe4000f8efc3f */
[----:B------:R-:W-:Y:S02]  /*24610*/  USHF.L.U32 UR11, UR17, UR8, URZ ;  /* 0x00000008110b7299 */ /* 0x000fe4000800063f */
[----:B------:R-:W-:Y:S02]  /*24620*/  ULOP3.LUT UR15, UR8, 0x3, URZ, 0xfc, !UPT ;  /* 0x00000003080f7892 */ /* 0x000fe4000f8efc3f */
[----:B------:R-:W-:Y:S02]  /*24630*/  UIMAD.WIDE.U32 UR8, UR9, UR16, URZ ;  /* 0x00000010090872a5 */ /* 0x000fe4000f8e003f */
[----:B------:R-:W-:Y:S02]  /*24640*/  USHF.L.U32 UR12, UR17, UR12, URZ ;  /* 0x0000000c110c7299 */ /* 0x000fe4000800063f */
[----:B------:R-:W-:-:S02]  /*24650*/  USHF.L.U32 UR14, UR17, UR14, URZ ;  /* 0x0000000e110e7299 */ /* 0x000fc4000800063f */
[----:B------:R-:W-:Y:S01]  /*24660*/  USEL UR10, UR10, 0xffff, !UP0 ;  /* 0x0000ffff0a0a7887 */ /* 0x000fe2000c000000 */
[----:B------:R-:W-:Y:S01]  /*24670*/  ULDC UR16, c[0x0][0x14] ;  /* 0x0000050000107ab9 */ /* 0x000fe20000000800 */
[----:B------:R-:W-:Y:S02]  /*24680*/  USHF.L.U32 UR15, UR17, UR15, URZ ;  /* 0x0000000f110f7299 */ /* 0x000fe4000800063f */
[----:B------:R-:W-:Y:S02]  /*24690*/  UIMAD.WIDE.U32 UR22, UR8, UR16, URZ ;  /* 0x00000010081672a5 */ /* 0x000fe4000f8e003f */
[----:B------:R-:W-:Y:S02]  /*246a0*/  UIMAD UR16, UR9, UR16, URZ ;  /* 0x00000010091072a4 */ /* 0x000fe4000f8e023f */
[----:B------:R-:W-:Y:S02]  /*246b0*/  ULOP3.LUT UR11, UR14, UR11, UR12, 0xfe, !UPT ;  /* 0x0000000b0e0b7292 */ /* 0x000fe4000f8efe0c */
[----:B------:R-:W-:-:S02]  /*246c0*/  ULOP3.LUT UR10, UR10, 0xffff, URZ, 0xc0, !UPT ;  /* 0x0000ffff0a0a7892 */ /* 0x000fc4000f8ec03f */
[----:B------:R-:W-:Y:S02]  /*246d0*/  ULOP3.LUT UR6, UR6, 0xc0, URZ, 0xc0, !UPT ;  /* 0x000000c006067892 */ /* 0x000fe4000f8ec03f */
[----:B------:R-:W-:Y:S02]  /*246e0*/  UIADD3 UR16, UR23, UR16, URZ ;  /* 0x0000001017107290 */ /* 0x000fe4000fffe03f */
[----:B------:R-:W-:Y:S02]  /*246f0*/  ULOP3.LUT UR17, UR11, UR15, URZ, 0xfc, !UPT ;  /* 0x0000000f0b117292 */ /* 0x000fe4000f8efc3f */
[----:B------:R-:W-:-:S12]  /*24700*/  USHF.L.U32 UR18, UR18, UR10, URZ ;  /* 0x0000000a12127299 */ /* 0x000fd8000800063f */
.L_x_570:
[----:B------:R-:W-:-:S03]  /*24710*/  UMOV UR8, 0xffffffff ;  /* 0xffffffff00087882 */ /* 0x000fc60000000000 */
[----:B------:R-:W-:Y:S05]  /*24720*/  BRA.DIV UR8, `(.L_x_560) ;  /* 0x00000012084c7947 */ /* 0x000fea000b800000 */
[----:B------:R-:W-:-:S13]  /*24730*/  ELECT P0, URZ, PT ;  /* 0x00000000003f782f */ /* 0x000fda0003800000 */
.L_x_584:
[----:B------:R-:W0:Y:S01]  /*24740*/  LDC R2, c[0x0][0x28c] ;  /* 0x0000a300ff027b82 */ /* 0x000e220000000800 */
[----:B------:R-:W-:Y:S01]  /*24750*/  BSSY B1, `(.L_x_561) ;  /* 0x000003d000017945 */ /* 0x000fe20003800000 */
[----:B0-----:R-:W-:-:S13]  /*24760*/  ISETP.LT.OR P0, PT, R2, 0x1, !P0 ;  /* 0x000000010200780c */ /* 0x001fda0004701670 */
[----:B------:R-:W-:Y:S05]  /*24770*/  @P0 BRA `(.L_x_562) ;  /* 0x0000000000e80947 */ /* 0x000fea0003800000 */
[----:B------:R-:W-:Y:S01]  /*24780*/  LEA R2, R5, UR28, 0x1 ;  /* 0x0000001c05027c11 */ /* 0x000fe2000f8e08ff */
[----:B------:R-:W-:Y:S01]  /*24790*/  IMAD.MOV.U32 R13, RZ, RZ, RZ ;  /* 0x000000ffff0d7224 */ /* 0x000fe200078e00ff */
[----:B------:R-:W-:Y:S01]  /*247a0*/  LEA R4, R4, UR6, 0x8 ;  /* 0x0000000604047c11 */ /* 0x000fe2000f8e40ff */
[----:B------:R-:W-:Y:S02]  /*247b0*/  IMAD.MOV.U32 R3, RZ, RZ, R15 ;  /* 0x000000ffff037224 */ /* 0x000fe400078e000f */
[----:B------:R-:W-:Y:S02]  /*247c0*/  IMAD.SHL.U32 R2, R2, 0x80, RZ ;  /* 0x0000008002027824 */ /* 0x000fe400078e00ff */
[----:B------:R-:W-:Y:S02]  /*247d0*/  IMAD.MOV.U32 R5, RZ, RZ, R6 ;  /* 0x000000ffff057224 */ /* 0x000fe400078e0006 */
[----:B------:R-:W-:-:S07]  /*247e0*/  IMAD.MOV.U32 R8, RZ, RZ, R7 ;  /* 0x000000ffff087224 */ /* 0x000fce00078e0007 */
.L_x_565:
[----:B------:R-:W0:Y:S01]  /*247f0*/  S2R R12, SR_CgaCtaId ;  /* 0x00000000000c7919 */ /* 0x000e220000008800 */
[----:B------:R-:W-:Y:S01]  /*24800*/  MOV R11, 0x400 ;  /* 0x00000400000b7802 */ /* 0x000fe20000000f00 */
[----:B------:R-:W1:Y:S03]  /*24810*/  S2R R14, SR_TID.X ;  /* 0x00000000000e7919 */ /* 0x000e660000002100 */
[----:B0-----:R-:W-:Y:S02]  /*24820*/  LEA R17, R12, R11, 0x18 ;  /* 0x0000000b0c117211 */ /* 0x001fe400078ec0ff */
[----:B------:R-:W-:Y:S02]  /*24830*/  SHF.L.U32 R11, R5, 0x1f, RZ ;  /* 0x0000001f050b7819 */ /* 0x000fe400000006ff */
[----:B-1----:R-:W-:Y:S01]  /*24840*/  LOP3.LUT P1, RZ, R14, 0x7f, RZ, 0xc0, !PT ;  /* 0x0000007f0eff7812 */ /* 0x002fe2000782c0ff */
[----:B------:R-:W-:-:S04]  /*24850*/  IMAD R12, R8, 0x8, R17 ;  /* 0x00000008080c7824 */ /* 0x000fc800078e0211 */
[----:B------:R-:W0:Y:S02]  /*24860*/  SYNCS.PHASECHK.TRANS64.TRYWAIT P0, [R12+URZ+0x38], R11 ;  /* 0x0000380b0c0075a7 */ /* 0x000e24000800017f */
[----:B0-----:R-:W-:Y:S06]  /*24870*/  @!P0 BRA `(.L_x_563) ;  /* 0x0000001000188947 */ /* 0x001fec0003800000 */
.L_x_585:
[----:B0-----:R-:W0:Y:S01]  /*24880*/  @!P1 LDC R11, c[0x0][0x500] ;  /* 0x00014000ff0b9b82 */ /* 0x001e220000000800 */
[----:B------:R-:W-:-:S04]  /*24890*/  UPRMT UR8, UR27, 0x9910, URZ ;  /* 0x000099101b087896 */ /* 0x000fc8000800003f */
[----:B------:R-:W-:-:S06]  /*248a0*/  UISETP.NE.AND UP0, UPT, UR8, 0x2, UPT ;  /* 0x000000020800788c */ /* 0x000fcc000bf05270 */
[----:B------:R-:W-:Y:S01]  /*248b0*/  PLOP3.LUT P0, PT, PT, PT, UP0, 0x80, 0x0 ;  /* 0x000000000000781c */ /* 0x000fe20003f0f008 */
[----:B0-----:R0:W-:-:S12]  /*248c0*/  @!P1 SYNCS.ARRIVE.TRANS64 RZ, [R12+URZ], R11 ;  /* 0x0000000b0cff99a7 */ /* 0x0011d8000800003f */
[----:B------:R-:W-:Y:S05]  /*248d0*/  @P0 BRA `(.L_x_564) ;  /* 0x0000000000040947 */ /* 0x000fea0003800000 */
[----:B------:R-:W-:Y:S01]  /*248e0*/  BPT.TRAP 0x1 ;  /* 0x000000040000795c */ /* 0x000fe20000300000 */
.L_x_564:
[----:B------:R-:W-:Y:S01]  /*248f0*/  R2UR UR8, R8 ;  /* 0x00000000080872ca */ /* 0x000fe200000e0000 */
[----:B------:R-:W-:Y:S01]  /*24900*/  VIADD R3, R3, 0xffffffff ;  /* 0xffffffff03037836 */ /* 0x000fe20000000000 */
[----:B------:R-:W-:Y:S01]  /*24910*/  R2UR UR25, R17 ;  /* 0x00000000111972ca */ /* 0x000fe200000e0000 */
[----:B------:R-:W-:Y:S01]  /*24920*/  UIADD3 UR14, UP0, UR32, 0xf0, URZ ;  /* 0x000000f0200e7890 */ /* 0x000fe2000ff1e03f */
[----:B------:R-:W-:Y:S01]  /*24930*/  R2UR UR26, R2 ;  /* 0x00000000021a72ca */ /* 0x000fe200000e0000 */
[----:B------:R-:W-:Y:S01]  /*24940*/  UIADD3 UR34, UP1, UR32, 0x1f0, URZ ;  /* 0x000001f020227890 */ /* 0x000fe2000ff3e03f */
[----:B------:R-:W-:Y:S01]  /*24950*/  R2UR UR9, R12 ;  /* 0x000000000c0972ca */ /* 0x000fe200000e0000 */
[----:B------:R-:W-:Y:S01]  /*24960*/  UIADD3.X UR15, URZ, UR33, URZ, UP0, !UPT ;  /* 0x000000213f0f7290 */ /* 0x000fe200087fe43f */
[----:B------:R-:W-:Y:S01]  /*24970*/  R2UR UR10, R13 ;  /* 0x000000000d0a72ca */ /* 0x000fe200000e0000 */
[----:B------:R-:W-:Y:S01]  /*24980*/  UPRMT UR19, URZ, 0x5410, UR18 ;  /* 0x000054103f137896 */ /* 0x000fe20008000012 */
[----:B------:R-:W-:Y:S01]  /*24990*/  R2UR UR12, R10 ;  /* 0x000000000a0c72ca */ /* 0x000fe200000e0000 */
[----:B------:R-:W-:Y:S01]  /*249a0*/  VIADD R8, R8, 0x1 ;  /* 0x0000000108087836 */ /* 0x000fe20000000000 */
[----:B------:R-:W-:Y:S01]  /*249b0*/  R2UR UR30, R4 ;  /* 0x00000000041e72ca */ /* 0x000fe200000e0000 */
[----:B------:R-:W-:Y:S01]  /*249c0*/  USHF.L.U32 UR8, UR8, 0xe, URZ ;  /* 0x0000000e08087899 */ /* 0x000fe2000800063f */
[----:B------:R-:W-:Y:S01]  /*249d0*/  ISETP.GT.AND P1, PT, R3, 0x1, PT ;  /* 0x000000010300780c */ /* 0x000fe20003f24270 */
[----:B------:R-:W-:Y:S01]  /*249e0*/  UPRMT UR31, URZ, 0x5410, UR17 ;  /* 0x000054103f1f7896 */ /* 0x000fe20008000011 */
[C---:B------:R-:W-:Y:S01]  /*249f0*/  ISETP.NE.AND P0, PT, R8.reuse, 0x7, PT ;  /* 0x000000070800780c */ /* 0x040fe20003f05270 */
[----:B------:R-:W-:Y:S01]  /*24a00*/  ULEA UR11, UR28, UR8, 0xd ;  /* 0x000000081c0b7291 */ /* 0x000fe2000f8e683f */
[----:B------:R-:W-:Y:S01]  /*24a10*/  VIADD R13, R13, 0x40 ;  /* 0x000000400d0d7836 */ /* 0x000fe20000000000 */
[----:B------:R-:W-:Y:S01]  /*24a20*/  ULOP3.LUT UR8, UR8, 0x3000, UR29, 0xf8, !UPT ;  /* 0x0000300008087892 */ /* 0x000fe2000f8ef81d */
[----:B0-----:R-:W-:Y:S01]  /*24a30*/  SEL R12, RZ, 0x1, P0 ;  /* 0x00000001ff0c7807 */ /* 0x001fe20000000000 */
[----:B------:R-:W-:Y:S01]  /*24a40*/  UIADD3 UR24, UR25, 0x180, UR11 ;  /* 0x0000018019187890 */ /* 0x000fe2000fffe00b */
[----:B------:R-:W-:Y:S01]  /*24a50*/  SEL R8, R8, RZ, P0 ;  /* 0x000000ff08087207 */ /* 0x000fe20000000000 */
[----:B------:R-:W-:Y:S01]  /*24a60*/  UIADD3 UR25, UR25, 0x1c180, UR8 ;  /* 0x0001c18019197890 */ /* 0x000fe2000fffe008 */
[----:B------:R-:W-:Y:S01]  /*24a70*/  LOP3.LUT R5, R5, R12, RZ, 0x3c, !PT ;  /* 0x0000000c05057212 */ /* 0x000fe200078e3cff */
[----:B------:R-:W-:Y:S01]  /*24a80*/  UIADD3.X UR35, URZ, UR33, URZ, UP1, !UPT ;  /* 0x000000213f237290 */ /* 0x000fe20008ffe43f */
[----:B------:R-:W-:Y:S01]  /*24a90*/  UMOV UR20, 0x0 ;  /* 0x0000000000147882 */ /* 0x000fe20000000000 */
[----:B------:R-:W-:Y:S01]  /*24aa0*/  UMOV UR21, 0x10000000 ;  /* 0x1000000000157882 */ /* 0x000fe20000000000 */
[----:B------:R-:W-:Y:S01]  /*24ab0*/  UMOV UR11, UR26 ;  /* 0x0000001a000b7c82 */ /* 0x000fe20008000000 */
[----:B------:R-:W-:-:S02]  /*24ac0*/  UMOV UR8, UR24 ;  /* 0x0000001800087c82 */ /* 0x000fc40008000000 */
[----:B------:R0:W-:Y:S02]  /*24ad0*/  UTMALDG.3D.MULTICAST [UR8], [UR14], UR19, desc[UR20] ;  /* 0x000014080e0073b4 */ /* 0x0001e40008011813 */
[----:B0-----:R-:W-:Y:S01]  /*24ae0*/  UMOV UR8, UR25 ;  /* 0x0000001900087c82 */ /* 0x001fe20008000000 */
[----:B------:R-:W-:Y:S02]  /*24af0*/  UMOV UR11, UR30 ;  /* 0x0000001e000b7c82 */ /* 0x000fe40008000000 */
[----:B------:R0:W-:Y:S02]  /*24b00*/  UTMALDG.3D.MULTICAST [UR8], [UR34], UR31, desc[UR20] ;  /* 0x00001408220073b4 */ /* 0x0001e4000801181f */
[----:B0-----:R-:W-:Y:S05]  /*24b10*/  @P1 BRA `(.L_x_565) ;  /* 0xfffffffc00341947 */ /* 0x001fea000383ffff */
.L_x_562:
[----:B------:R-:W-:Y:S05]  /*24b20*/  BSYNC B1 ;  /* 0x0000000000017941 */ /* 0x000fea0003800000 */
.L_x_561:
[----:B------:R-:W2:Y:S01]  /*24b30*/  LDL.LU R16, [R1+0x45c] ;  /* 0x00045c0001107983 */ /* 0x000ea20000300800 */
[----:B------:R-:W-:Y:S01]  /*24b40*/  LOP3.LUT P1, RZ, R9, 0xff, RZ, 0xc0, !PT ;  /* 0x000000ff09ff7812 */ /* 0x000fe2000782c0ff */
[----:B------:R-:W-:Y:S01]  /*24b50*/  IMAD.IADD R4, R0, 0x1, R7 ;  /* 0x0000000100047824 */ /* 0x000fe200078e0207 */
[----:B------:R-:W-:Y:S01]  /*24b60*/  ULDC.64 UR8, c[0x0][0x650] ;  /* 0x0001940000087ab9 */ /* 0x000fe20000000a00 */
[----:B------:R-:W3:Y:S01]  /*24b70*/  LDL.LU R14, [R1+0x460] ;  /* 0x00046000010e7983 */ /* 0x000ee20000300800 */
[----:B------:R-:W-:Y:S01]  /*24b80*/  BSSY B1, `(.L_x_566) ;  /* 0x0000070000017945 */ /* 0x000fe20003800000 */
[C---:B------:R-:W-:Y:S01]  /*24b90*/  IMAD.WIDE.U32 R2, R4.reuse, 0x24924925, RZ ;  /* 0x2492492504027825 */ /* 0x040fe200078e00ff */
[C---:B------:R-:W-:Y:S02]  /*24ba0*/  ISETP.GT.U32.AND P0, PT, R4.reuse, 0x6, PT ;  /* 0x000000060400780c */ /* 0x040fe40003f04070 */
[----:B------:R-:W-:Y:S01]  /*24bb0*/  PRMT R9, RZ, 0x7610, R9 ;  /* 0x00007610ff097816 */ /* 0x000fe20000000009 */
[----:B------:R-:W-:Y:S01]  /*24bc0*/  IMAD.IADD R2, R4, 0x1, -R3 ;  /* 0x0000000104027824 */ /* 0x000fe200078e0a03 */
[----:B------:R-:W-:Y:S01]  /*24bd0*/  ISETP.LT.U32.AND P0, PT, R0, 0x7, P0 ;  /* 0x000000070000780c */ /* 0x000fe20000701070 */
[----:B------:R-:W-:-:S02]  /*24be0*/  IMAD.MOV.U32 R5, RZ, RZ, -0x1 ;  /* 0xffffffffff057424 */ /* 0x000fc400078e00ff */
[----:B------:R-:W0:Y:S01]  /*24bf0*/  @P1 S2R R8, SR_CgaCtaId ;  /* 0x0000000000081919 */ /* 0x000e220000008800 */
[----:B------:R-:W-:Y:S01]  /*24c00*/  LEA.HI R2, R2, R3, RZ, 0x1f ;  /* 0x0000000302027211 */ /* 0x000fe200078ff8ff */
[----:B------:R-:W-:Y:S01]  /*24c10*/  IMAD.MOV.U32 R10, RZ, RZ, -0x1 ;  /* 0xffffffffff0a7424 */ /* 0x000fe200078e00ff */
[----:B------:R-:W-:Y:S02]  /*24c20*/  @P1 MOV R3, 0x400 ;  /* 0x0000040000031802 */ /* 0x000fe40000000f00 */
[--C-:B------:R-:W-:Y:S02]  /*24c30*/  SHF.R.U32.HI R7, RZ, 0x2, R2.reuse ;  /* 0x00000002ff077819 */ /* 0x100fe40000011602 */
[----:B------:R-:W-:Y:S02]  /*24c40*/  PRMT R2, RZ, 0x7610, R2 ;  /* 0x00007610ff027816 */ /* 0x000fe40000000002 */
[----:B0-----:R-:W-:-:S04]  /*24c50*/  @P1 LEA R3, R8, R3, 0x18 ;  /* 0x0000000308031211 */ /* 0x001fc800078ec0ff */
[----:B------:R0:W-:Y:S01]  /*24c60*/  @P1 SYNCS.ARRIVE.TRANS64.A1T0 RZ, [R3+URZ+0x88], RZ ;  /* 0x000088ff03ff19a7 */ /* 0x0001e2000810003f */
[----:B------:R-:W-:Y:S02]  /*24c70*/  ISETP.GE.U32.AND P1, PT, R0, 0x7, PT ;  /* 0x000000070000780c */ /* 0x000fe40003f26070 */
[----:B0-----:R-:W-:-:S04]  /*24c80*/  SEL R3, RZ, 0x1, !P0 ;  /* 0x00000001ff037807 */ /* 0x001fc80004000000 */
[----:B------:R-:W-:-:S07]  /*24c90*/  LOP3.LUT R6, R6, R3, RZ, 0x3c, !PT ;  /* 0x0000000306067212 */ /* 0x000fce00078e3cff */
[----:B------:R-:W-:Y:S01]  /*24ca0*/  @P1 LOP3.LUT R6, R6, 0x1, R7, 0x78, !PT ;  /* 0x0000000106061812 */ /* 0x000fe200078e7807 */
[----:B------:R-:W-:Y:S02]  /*24cb0*/  IMAD R7, R7, -0x7, R4 ;  /* 0xfffffff907077824 */ /* 0x000fe400078e0204 */
[----:B------:R-:W-:Y:S01]  /*24cc0*/  IMAD.MOV.U32 R4, RZ, RZ, -0x1 ;  /* 0xffffffffff047424 */ /* 0x000fe200078e00ff */
[----:B---3--:R-:W-:-:S04]  /*24cd0*/  IADD3 R14, P0, R14, UR22, RZ ;  /* 0x000000160e0e7c10 */ /* 0x008fc8000ff1e0ff */
[----:B--2---:R-:W-:Y:S01]  /*24ce0*/  IADD3.X R16, R16, UR16, RZ, P0, !PT ;  /* 0x0000001010107c10 */ /* 0x004fe200087fe4ff */
[----:B------:R0:W-:Y:S01]  /*24cf0*/  STL [R1+0x460], R14 ;  /* 0x0004600e01007387 */ /* 0x0001e20000100800 */
[----:B------:R-:W-:-:S03]  /*24d00*/  ISETP.GE.U32.AND P0, PT, R14, UR8, PT ;  /* 0x000000080e007c0c */ /* 0x000fc6000bf06070 */
[----:B------:R0:W-:Y:S01]  /*24d10*/  STL [R1+0x45c], R16 ;  /* 0x00045c1001007387 */ /* 0x0001e20000100800 */
[----:B------:R-:W-:-:S13]  /*24d20*/  ISETP.GE.U32.AND.EX P0, PT, R16, UR9, PT, P0 ;  /* 0x0000000910007c0c */ /* 0x000fda000bf06100 */
[----:B0-----:R-:W-:Y:S05]  /*24d30*/  @P0 BRA `(.L_x_567) ;  /* 0x0000000400500947 */ /* 0x001fea0003800000 */
[----:B------:R-:W0:Y:S01]  /*24d40*/  S2R R8, SR_CTAID.X ;  /* 0x0000000000087919 */ /* 0x000e220000002500 */
[----:B------:R-:W-:Y:S01]  /*24d50*/  ULDC UR8, c[0x0][0x150] ;  /* 0x0000540000087ab9 */ /* 0x000fe20000000800 */
[----:B------:R-:W1:Y:S01]  /*24d60*/  LDC R3, c[0x0][0x144] ;  /* 0x00005100ff037b82 */ /* 0x000e620000000800 */
[----:B------:R-:W-:Y:S01]  /*24d70*/  ULDC UR11, c[0x0][0x630] ;  /* 0x00018c00000b7ab9 */ /* 0x000fe20000000800 */
[----:B------:R-:W2:Y:S06]  /*24d80*/  S2R R5, SR_CTAID.Y ;  /* 0x0000000000057919 */ /* 0x000eac0000002600 */
[----:B------:R-:W3:Y:S01]  /*24d90*/  LDC R12, c[0x0][0x148] ;  /* 0x00005200ff0c7b82 */ /* 0x000ee20000000800 */
[----:B0-----:R-:W-:-:S02]  /*24da0*/  I2FP.F32.U32 R2, R8 ;  /* 0x0000000800027245 */ /* 0x001fc40000201000 */
[----:B--2---:R-:W-:-:S03]  /*24db0*/  I2FP.F32.U32 R4, R5 ;  /* 0x0000000500047245 */ /* 0x004fc60000201000 */
[----:B------:R-:W-:Y:S01]  /*24dc0*/  FMUL R2, R2, UR8 ;  /* 0x0000000802027c20 */ /* 0x000fe20008400000 */
[----:B------:R-:W-:Y:S02]  /*24dd0*/  ULDC UR8, c[0x0][0x154] ;  /* 0x0000550000087ab9 */ /* 0x000fe40000000800 */
[----:B------:R-:W-:Y:S01]  /*24de0*/  FMUL R10, R4, UR8 ;  /* 0x00000008040a7c20 */ /* 0x000fe20008400000 */
[----:B------:R-:W-:Y:S02]  /*24df0*/  ULDC.64 UR8, c[0x0][0x628] ;  /* 0x00018a0000087ab9 */ /* 0x000fe40000000a00 */
[----:B------:R-:W0:Y:S01]  /*24e00*/  F2I.U32.TRUNC.NTZ R2, R2 ;  /* 0x0000000200027305 */ /* 0x000e22000020f000 */
[----:B------:R-:W-:-:S04]  /*24e10*/  ISETP.NE.U32.AND P0, PT, RZ, UR8, PT ;  /* 0x00000008ff007c0c */ /* 0x000fc8000bf05070 */
[----:B------:R-:W-:-:S03]  /*24e20*/  ISETP.NE.AND.EX P0, PT, RZ, UR9, PT, P0 ;  /* 0x00000009ff007c0c */ /* 0x000fc6000bf05300 */
[----:B------:R-:W2:Y:S01]  /*24e30*/  F2I.U32.TRUNC.NTZ R10, R10 ;  /* 0x0000000a000a7305 */ /* 0x000ea2000020f000 */
[----:B0-----:R-:W-:Y:S02]  /*24e40*/  IMAD.MOV R4, RZ, RZ, -R2 ;  /* 0x000000ffff047224 */ /* 0x001fe400078e0a02 */
[----:B------:R-:W-:Y:S02]  /*24e50*/  IMAD.MOV.U32 R2, RZ, RZ, R14 ;  /* 0x000000ffff027224 */ /* 0x000fe400078e000e */
[----:B-1----:R-:W-:Y:S02]  /*24e60*/  IMAD R8, R3, R4, R8 ;  /* 0x0000000403087224 */ /* 0x002fe400078e0208 */
[----:B--2---:R-:W-:-:S04]  /*24e70*/  IMAD.MOV R3, RZ, RZ, -R10 ;  /* 0x000000ffff037224 */ /* 0x004fc800078e0a0a */
[----:B---3--:R-:W-:Y:S02]  /*24e80*/  @P4 IMAD R8, R12, R3, R5 ;  /* 0x000000030c084224 */ /* 0x008fe400078e0205 */
[----:B------:R-:W-:Y:S01]  /*24e90*/  IMAD.MOV.U32 R3, RZ, RZ, R16 ;  /* 0x000000ffff037224 */ /* 0x000fe200078e0010 */
[----:B------:R-:W-:Y:S06]  /*24ea0*/  @!P0 BRA `(.L_x_568) ;  /* 0x0000000000288947 */ /* 0x000fec0003800000 */
[----:B------:R-:W-:Y:S02]  /*24eb0*/  ULDC UR10, c[0x0][0x634] ;  /* 0x00018d00000a7ab9 */ /* 0x000fe40000000800 */
[----:B------:R-:W-:-:S05]  /*24ec0*/  IADD3 R3, P0, R14, UR10, RZ ;  /* 0x0000000a0e037c10 */ /* 0x000fca000ff1e0ff */
[----:B------:R-:W-:-:S04]  /*24ed0*/  IMAD.X R11, RZ, RZ, R16, P0 ;  /* 0x000000ffff0b7224 */ /* 0x000fc800000e0610 */
[----:B------:R-:W-:-:S04]  /*24ee0*/  IMAD.WIDE.U32 R4, R11, UR8, RZ ;  /* 0x000000080b047c25 */ /* 0x000fc8000f8e00ff */
[----:B------:R-:W-:-:S04]  /*24ef0*/  IMAD.WIDE.U32 R4, P0, R3, UR9, R4 ;  /* 0x0000000903047c25 */ /* 0x000fc8000f800004 */
[----:B------:R-:W-:-:S04]  /*24f00*/  IMAD.WIDE.U32 R2, R3, UR8, RZ ;  /* 0x0000000803027c25 */ /* 0x000fc8000f8e00ff */
[----:B------:R-:W-:Y:S01]  /*24f10*/  IMAD.MOV.U32 R2, RZ, RZ, R5 ;  /* 0x000000ffff027224 */ /* 0x000fe200078e0005 */
[----:B------:R-:W-:Y:S01]  /*24f20*/  IADD3 RZ, P1, R3, R4, RZ ;  /* 0x0000000403ff7210 */ /* 0x000fe20007f3e0ff */
[----:B------:R-:W-:-:S04]  /*24f30*/  IMAD.X R3, RZ, RZ, RZ, P0 ;  /* 0x000000ffff037224 */ /* 0x000fc800000e06ff */
[----:B------:R-:W-:-:S08]  /*24f40*/  IMAD.WIDE.U32.X R2, R11, UR9, R2, P1 ;  /* 0x000000090b027c25 */ /* 0x000fd000088e0402 */
.L_x_568:
[--C-:B------:R-:W-:Y:S01]  /*24f50*/  SHF.R.U64 R10, R2, UR11, R3.reuse ;  /* 0x0000000b020a7c19 */ /* 0x100fe20008001203 */
[----:B------:R-:W-:Y:S01]  /*24f60*/  ULDC.64 UR8, c[0x0][0x620] ;  /* 0x0001880000087ab9 */ /* 0x000fe20000000a00 */
[----:B------:R-:W-:Y:S01]  /*24f70*/  SHF.R.U32.HI R2, RZ, UR11, R3 ;  /* 0x0000000bff027c19 */ /* 0x000fe20008011603 */
[----:B------:R-:W-:Y:S01]  /*24f80*/  IMAD.MOV.U32 R3, RZ, RZ, R16 ;  /* 0x000000ffff037224 */ /* 0x000fe200078e0010 */
[----:B------:R-:W-:Y:S01]  /*24f90*/  IADD3 R11, P0, RZ, -R10, RZ ;  /* 0x8000000aff0b7210 */ /* 0x000fe20007f1e0ff */
[----:B------:R-:W-:-:S04]  /*24fa0*/  ULDC.64 UR10, c[0x0][0x640] ;  /* 0x00019000000a7ab9 */ /* 0x000fc80000000a00 */
[----:B------:R-:W-:Y:S01]  /*24fb0*/  IMAD.X R2, RZ, RZ, ~R2, P0 ;  /* 0x000000ffff027224 */ /* 0x000fe200000e0e02 */
[----:B------:R-:W-:-:S03]  /*24fc0*/  ISETP.NE.U32.AND P0, PT, RZ, UR10, PT ;  /* 0x0000000aff007c0c */ /* 0x000fc6000bf05070 */
[----:B------:R-:W-:Y:S01]  /*24fd0*/  IMAD R2, R2, UR8, RZ ;  /* 0x0000000802027c24 */ /* 0x000fe2000f8e02ff */
[----:B------:R-:W-:-:S03]  /*24fe0*/  ISETP.NE.AND.EX P0, PT, RZ, UR11, PT, P0 ;  /* 0x0000000bff007c0c */ /* 0x000fc6000bf05300 */
[----:B------:R-:W-:Y:S02]  /*24ff0*/  IMAD R5, R11, UR9, R2 ;  /* 0x000000090b057c24 */ /* 0x000fe4000f8e0202 */
[----:B------:R-:W-:-:S04]  /*25000*/  IMAD.MOV.U32 R2, RZ, RZ, R14 ;  /* 0x000000ffff027224 */ /* 0x000fc800078e000e */
[----:B------:R-:W-:Y:S01]  /*25010*/  IMAD.WIDE.U32 R2, R11, UR8, R2 ;  /* 0x000000080b027c25 */ /* 0x000fe2000f8e0002 */
[----:B------:R-:W-:-:S03]  /*25020*/  ULDC UR8, c[0x0][0x618] ;  /* 0x0001860000087ab9 */ /* 0x000fc60000000800 */
[----:B------:R-:W-:-:S05]  /*25030*/  IMAD.IADD R3, R3, 0x1, R5 ;  /* 0x0000000103037824 */ /* 0x000fca00078e0205 */
[--C-:B------:R-:W-:Y:S02]  /*25040*/  SHF.R.U64 R11, R2, UR8, R3.reuse ;  /* 0x00000008020b7c19 */ /* 0x100fe40008001203 */
[----:B------:R-:W-:Y:S01]  /*25050*/  SHF.R.U32.HI R2, RZ, UR8, R3 ;  /* 0x00000008ff027c19 */ /* 0x000fe20008011603 */
[----:B------:R-:W-:-:S03]  /*25060*/  ULDC UR8, c[0x0][0x608] ;  /* 0x0001820000087ab9 */ /* 0x000fc60000000800 */
[--C-:B------:R-:W-:Y:S02]  /*25070*/  SHF.R.U64 R12, R11, UR8, R2.reuse ;  /* 0x000000080b0c7c19 */ /* 0x100fe40008001202 */
[----:B------:R-:W-:Y:S01]  /*25080*/  SHF.R.U32.HI R3, RZ, UR8, R2 ;  /* 0x00000008ff037c19 */ /* 0x000fe20008011602 */
[----:B------:R-:W-:-:S03]  /*25090*/  ULDC UR8, c[0x0][0x658] ;  /* 0x0001960000087ab9 */ /* 0x000fc60000000800 */
[--C-:B------:R-:W-:Y:S02]  /*250a0*/  SHF.R.U64 R13, R12, UR8, R3.reuse ;  /* 0x000000080c0d7c19 */ /* 0x100fe40008001203 */
[----:B------:R-:W-:-:S03]  /*250b0*/  SHF.R.U32.HI R14, RZ, UR8, R3 ;  /* 0x00000008ff0e7c19 */ /* 0x000fc60008011603 */
[----:B------:R-:W-:Y:S02]  /*250c0*/  IMAD.MOV.U32 R2, RZ, RZ, R13 ;  /* 0x000000ffff027224 */ /* 0x000fe400078e000d */
        /* <DEDUP_REMOVED lines=12> */
.L_x_569:
[----:B------:R-:W-:Y:S01]  /*25190*/  ULDC UR8, c[0x0][0x648] ;  /* 0x0001920000087ab9 */ /* 0x000fe20000000800 */
[----:B------:R-:W-:Y:S02]  /*251a0*/  LOP3.LUT R12, R12, UR7, RZ, 0xc0, !PT ;  /* 0x000000070c0c7c12 */ /* 0x000fe4000f8ec0ff */
[----:B------:R-:W-:Y:S01]  /*251b0*/  SHF.R.U64 R3, R2, UR8, R3 ;  /* 0x0000000802037c19 */ /* 0x000fe20008001203 */
[----:B------:R-:W-:-:S04]  /*251c0*/  ULDC UR8, c[0x0][0x638] ;  /* 0x00018e0000087ab9 */ /* 0x000fc80000000800 */
[----:B------:R-:W-:Y:S02]  /*251d0*/  IMAD.MOV R2, RZ, RZ, -R3 ;  /* 0x000000ffff027224 */ /* 0x000fe400078e0a03 */
[----:B------:R-:W-:Y:S02]  /*251e0*/  IMAD R5, R3, UR5, R12 ;  /* 0x0000000503057c24 */ /* 0x000fe4000f8e020c */
[----:B------:R-:W-:Y:S01]  /*251f0*/  IMAD R13, R2, UR8, R13 ;  /* 0x00000008020d7c24 */ /* 0x000fe2000f8e020d */
[----:B------:R-:W-:Y:S01]  /*25200*/  ULDC UR8, c[0x0][0x610] ;  /* 0x0001840000087ab9 */ /* 0x000fe20000000800 */
[----:B------:R-:W-:Y:S01]  /*25210*/  LOP3.LUT R2, R11, UR4, RZ, 0xc0, !PT ;  /* 0x000000040b027c12 */ /* 0x000fe2000f8ec0ff */
[----:B------:R-:W-:Y:S01]  /*25220*/  IMAD R8, R5, UR8, R8 ;  /* 0x0000000805087c24 */ /* 0x000fe2000f8e0208 */
[----:B------:R-:W-:-:S03]  /*25230*/  ULDC UR8, c[0x0][0x600] ;  /* 0x0001800000087ab9 */ /* 0x000fc60000000800 */
[----:B------:R-:W-:Y:S02]  /*25240*/  IMAD R13, R13, UR8, R2 ;  /* 0x000000080d0d7c24 */ /* 0x000fe4000f8e0202 */
[----:B------:R-:W-:-:S03]  /*25250*/  IMAD.MOV.U32 R2, RZ, RZ, 0x1 ;  /* 0x00000001ff027424 */ /* 0x000fc600078e00ff */
[----:B------:R-:W-:Y:S02]  /*25260*/  SEL R4, R13, R8, !P4 ;  /* 0x000000080d047207 */ /* 0x000fe40006000000 */
[----:B------:R-:W-:-:S07]  /*25270*/  SEL R5, R8, R13, !P4 ;  /* 0x0000000d08057207 */ /* 0x000fce0006000000 */
.L_x_567:
[----:B------:R-:W-:Y:S05]  /*25280*/  BSYNC B1 ;  /* 0x0000000000017941 */ /* 0x000fea0003800000 */
.L_x_566:
[----:B------:R-:W-:-:S13]  /*25290*/  LOP3.LUT P0, RZ, R2, 0xff, RZ, 0xc0, !PT ;  /* 0x000000ff02ff7812 */ /* 0x000fda000780c0ff */
[----:B------:R-:W-:Y:S05]  /*252a0*/  @P0 BRA `(.L_x_570) ;  /* 0xfffffff400180947 */ /* 0x000fea000383ffff */
[----:B------:R-:W-:Y:S05]  /*252b0*/  BSYNC B0 ;  /* 0x0000000000007941 */ /* 0x000fea0003800000 */
.L_x_559:
[----:B------:R-:W-:-:S03]  /*252c0*/  UMOV UR8, 0xffffffff ;  /* 0xffffffff00087882 */ /* 0x000fc60000000000 */
[----:B------:R-:W-:Y:S05]  /*252d0*/  BRA.DIV UR8, `(.L_x_571) ;  /* 0x0000000608947947 */ /* 0x000fea000b800000 */
[----:B------:R-:W-:-:S13]  /*252e0*/  ELECT P0, URZ, PT ;  /* 0x00000000003f782f */ /* 0x000fda0003800000 */
.L_x_588:
[----:B------:R-:W-:Y:S04]  /*252f0*/  BSSY B0, `(.L_x_572) ;  /* 0x0000047000007945 */ /* 0x000fe80003800000 */
[----:B------:R-:W-:Y:S05]  /*25300*/  @!P0 BRA `(.L_x_573) ;  /* 0x0000000400148947 */ /* 0x000fea0003800000 */
[----:B------:R-:W-:-:S04]  /*25310*/  ULOP3.LUT UR8, UR13, 0x2, URZ, 0xfc, !UPT ;  /* 0x000000020d087892 */ /* 0x000fc8000f8efc3f */
[----:B------:R-:W-:-:S06]  /*25320*/  UISETP.NE.AND UP0, UPT, UR8, 0x3, UPT ;  /* 0x000000030800788c */ /* 0x000fcc000bf05270 */
[----:B------:R-:W-:-:S13]  /*25330*/  PLOP3.LUT P0, PT, PT, PT, UP0, 0x80, 0x0 ;  /* 0x000000000000781c */ /* 0x000fda0003f0f008 */
[----:B------:R-:W-:Y:S05]  /*25340*/  @!P0 BRA `(.L_x_574) ;  /* 0x0000000000048947 */ /* 0x000fea0003800000 */
[----:B------:R-:W-:Y:S01]  /*25350*/  BPT.TRAP 0x1 ;  /* 0x000000040000795c */ /* 0x000fe20000300000 */
.L_x_574:
[----:B------:R-:W0:Y:S01]  /*25360*/  S2R R3, SR_CgaCtaId ;  /* 0x0000000000037919 */ /* 0x000e220000008800 */
[----:B------:R-:W-:Y:S02]  /*25370*/  MOV R0, 0x400 ;  /* 0x0000040000007802 */ /* 0x000fe40000000f00 */
[----:B------:R-:W-:Y:S02]  /*25380*/  SHF.L.U32 R2, R6, 0x1f, RZ ;  /* 0x0000001f06027819 */ /* 0x000fe400000006ff */
[----:B0-----:R-:W-:-:S05]  /*25390*/  LEA R0, R3, R0, 0x18 ;  /* 0x0000000003007211 */ /* 0x001fca00078ec0ff */
[----:B------:R-:W-:-:S04]  /*253a0*/  VIADD R0, R0, 0x38 ;  /* 0x0000003800007836 */ /* 0x000fc80000000000 */
[----:B------:R-:W-:-:S04]  /*253b0*/  IMAD R3, R7, 0x8, R0 ;  /* 0x0000000807037824 */ /* 0x000fc800078e0200 */
[----:B------:R-:W0:Y:S02]  /*253c0*/  SYNCS.PHASECHK.TRANS64.TRYWAIT P0, [R3+URZ], R2 ;  /* 0x00000002030075a7 */ /* 0x000e24000800017f */
[----:B0-----:R-:W-:Y:S05]  /*253d0*/  @!P0 BRA `(.L_x_575) ;  /* 0x0000000400748947 */ /* 0x001fea0003800000 */
.L_x_589:
[----:B------:R-:W-:-:S05]  /*253e0*/  VIADD R7, R7, 0x1 ;  /* 0x0000000107077836 */ /* 0x000fca0000000000 */
[----:B------:R-:W-:-:S04]  /*253f0*/  ISETP.NE.AND P0, PT, R7, 0x7, PT ;  /* 0x000000070700780c */ /* 0x000fc80003f05270 */
[----:B0-----:R-:W-:Y:S02]  /*25400*/  SEL R3, RZ, 0x1, P0 ;  /* 0x00000001ff037807 */ /* 0x001fe40000000000 */
[----:B------:R-:W-:Y:S02]  /*25410*/  SEL R7, R7, RZ, P0 ;  /* 0x000000ff07077207 */ /* 0x000fe40000000000 */
[----:B------:R-:W-:-:S03]  /*25420*/  LOP3.LUT R6, R6, R3, RZ, 0x3c, !PT ;  /* 0x0000000306067212 */ /* 0x000fc600078e3cff */
[----:B------:R-:W-:Y:S01]  /*25430*/  IMAD R3, R7, 0x8, R0 ;  /* 0x0000000807037824 */ /* 0x000fe200078e0200 */
[----:B------:R-:W-:-:S04]  /*25440*/  SHF.L.U32 R2, R6, 0x1f, RZ ;  /* 0x0000001f06027819 */ /* 0x000fc800000006ff */
[----:B------:R-:W0:Y:S02]  /*25450*/  SYNCS.PHASECHK.TRANS64.TRYWAIT P0, [R3+URZ], R2 ;  /* 0x00000002030075a7 */ /* 0x000e24000800017f */
[----:B0-----:R-:W-:Y:S05]  /*25460*/  @!P0 BRA `(.L_x_576) ;  /* 0x0000000400648947 */ /* 0x001fea0003800000 */
.L_x_590:
[----:B0-----:R-:W-:-:S05]  /*25470*/  VIADD R2, R7, 0x1 ;  /* 0x0000000107027836 */ /* 0x001fca0000000000 */
[----:B------:R-:W-:-:S04]  /*25480*/  ISETP.NE.AND P0, PT, R2, 0x7, PT ;  /* 0x000000070200780c */ /* 0x000fc80003f05270 */
[----:B------:R-:W-:Y:S02]  /*25490*/  SEL R3, RZ, 0x1, P0 ;  /* 0x00000001ff037807 */ /* 0x000fe40000000000 */
[----:B------:R-:W-:Y:S02]  /*254a0*/  SEL R5, R2, RZ, P0 ;  /* 0x000000ff02057207 */ /* 0x000fe40000000000 */
[----:B------:R-:W-:-:S03]  /*254b0*/  LOP3.LUT R6, R6, R3, RZ, 0x3c, !PT ;  /* 0x0000000306067212 */ /* 0x000fc600078e3cff */
[----:B------:R-:W-:Y:S01]  /*254c0*/  IMAD R3, R5, 0x8, R0 ;  /* 0x0000000805037824 */ /* 0x000fe200078e0200 */
[----:B------:R-:W-:-:S04]  /*254d0*/  SHF.L.U32 R2, R6, 0x1f, RZ ;  /* 0x0000001f06027819 */ /* 0x000fc800000006ff */
[----:B------:R-:W0:Y:S02]  /*254e0*/  SYNCS.PHASECHK.TRANS64.TRYWAIT P0, [R3+URZ], R2 ;  /* 0x00000002030075a7 */ /* 0x000e24000800017f */
[----:B0-----:R-:W-:Y:S05]  /*254f0*/  @!P0 BRA `(.L_x_577) ;  /* 0x0000000400548947 */ /* 0x001fea0003800000 */
.L_x_591:
        /* <DEDUP_REMOVED lines=9> */
.L_x_592:
        /* <DEDUP_REMOVED lines=9> */
.L_x_593:
        /* <DEDUP_REMOVED lines=9> */
.L_x_594:
[----:B0-----:R-:W-:-:S05]  /*256b0*/  VIADD R2, R5, 0x1 ;  /* 0x0000000105027836 */ /* 0x001fca0000000000 */
[----:B------:R-:W-:-:S04]  /*256c0*/  ISETP.NE.AND P0, PT, R2, 0x7, PT ;  /* 0x000000070200780c */ /* 0x000fc80003f05270 */
[----:B------:R-:W-:Y:S02]  /*256d0*/  SEL R4, RZ, 0x1, P0 ;  /* 0x00000001ff047807 */ /* 0x000fe40000000000 */
[----:B------:R-:W-:Y:S02]  /*256e0*/  SEL R3, R2, RZ, P0 ;  /* 0x000000ff02037207 */ /* 0x000fe40000000000 */
[----:B------:R-:W-:-:S03]  /*256f0*/  LOP3.LUT R4, R7, R4, RZ, 0x3c, !PT ;  /* 0x0000000407047212 */ /* 0x000fc600078e3cff */
[----:B------:R-:W-:Y:S01]  /*25700*/  IMAD R3, R3, 0x8, R0 ;  /* 0x0000000803037824 */ /* 0x000fe200078e0200 */
[----:B------:R-:W-:-:S07]  /*25710*/  SHF.L.U32 R0, R4, 0x1f, RZ ;  /* 0x0000001f04007819 */ /* 0x000fce00000006ff */
.L_x_581:
[----:B0-----:R0:W1:Y:S02]  /*25720*/  SYNCS.PHASECHK.TRANS64.TRYWAIT P0, [R3+URZ], R0 ;  /* 0x00000000030075a7 */ /* 0x001064000800017f */
[----:B-1----:R-:W-:Y:S05]  /*25730*/  @!P0 NANOSLEEP.SYNCS 0x989680 ;  /* 0x009896800000895d */ /* 0x002fea0003900000 */
[----:B------:R-:W1:Y:S02]  /*25740*/  @!P0 SYNCS.PHASECHK.TRANS64 P0, [R3+URZ], R0 ;  /* 0x00000000030085a7 */ /* 0x000e64000800007f */
[----:B-1----:R-:W-:Y:S05]  /*25750*/  @!P0 BRA `(.L_x_581) ;  /* 0xfffffffc00f08947 */ /* 0x002fea000383ffff */
.L_x_573:
[----:B------:R-:W-:Y:S05]  /*25760*/  BSYNC B0 ;  /* 0x0000000000007941 */ /* 0x000fea0003800000 */
.L_x_572:
[----:B------:R-:W-:Y:S05]  /*25770*/  EXIT ;  /* 0x000000000000794d */ /* 0x000fea0003800000 */
.L_x_21:
[----:B--2---:R-:W-:-:S04]  /*25780*/  IMAD.U32 R3, RZ, RZ, UR6 ;  /* 0x00000006ff037e24 */ /* 0x004fc8000f8e00ff */
[----:B------:R2:W3:Y:S03]  /*25790*/  SYNCS.PHASECHK.TRANS64.TRYWAIT P0, [R3+URZ], R0 ;  /* 0x00000000030075a7 */ /* 0x0004e6000800017f */
[----:B---3--:R-:W-:Y:S05]  /*257a0*/  @!P0 NANOSLEEP.SYNCS 0x989680 ;  /* 0x009896800000895d */ /* 0x008fea0003900000 */
[----:B------:R-:W3:Y:S02]  /*257b0*/  @!P0 SYNCS.PHASECHK.TRANS64 P0, [R3+URZ], R0 ;  /* 0x00000000030085a7 */ /* 0x000ee4000800007f */
[----:B---3--:R-:W-:Y:S05]  /*257c0*/  @!P0 BRA `(.L_x_21) ;  /* 0xfffffffc00ec8947 */ /* 0x008fea000383ffff */
[----:B------:R-:W-:Y:S05]  /*257d0*/  BRA `(.L_x_20) ;  /* 0xfffffdd400a47947 */ /* 0x000fea000383ffff */
.L_x_27:
[----:B-----5:R2:W-:Y:S02]  /*257e0*/  STL [R1+0x474], R0 ;  /* 0x0004740001007387 */ /* 0x0205e40000100800 */
[----:B--2---:R-:W-:-:S04]  /*257f0*/  IMAD.U32 R0, RZ, RZ, UR16 ;  /* 0x00000010ff007e24 */ /* 0x004fc8000f8e00ff */
[----:B------:R2:W3:Y:S03]  /*25800*/  SYNCS.PHASECHK.TRANS64.TRYWAIT P0, [R0+URZ], R2 ;  /* 0x00000002000075a7 */ /* 0x0004e6000800017f */
[----:B---3--:R-:W-:Y:S05]  /*25810*/  @!P0 NANOSLEEP.SYNCS 0x989680 ;  /* 0x009896800000895d */ /* 0x008fea0003900000 */
[----:B------:R2:W3:Y:S02]  /*25820*/  @!P0 SYNCS.PHASECHK.TRANS64 P0, [R0+URZ], R2 ;  /* 0x00000002000085a7 */ /* 0x0004e4000800007f */
[----:B--2---:R2:W5:Y:S02]  /*25830*/  LDL.LU R0, [R1+0x474] ;  /* 0x0004740001007983 */ /* 0x0045640000300800 */
[----:B--23--:R-:W-:Y:S05]  /*25840*/  @!P0 BRA `(.L_x_27) ;  /* 0xfffffffc00e48947 */ /* 0x00cfea000383ffff */
[----:B------:R-:W-:Y:S05]  /*25850*/  BRA `(.L_x_26) ;  /* 0xfffffe1800707947 */ /* 0x000fea000383ffff */
.L_x_560:
[----:B------:R-:W-:Y:S01]  /*25860*/  BSSY B1, `(.L_x_582) ;  /* 0x0000006000017945 */ /* 0x000fe20003800000 */
[----:B------:R-:W-:-:S07]  /*25870*/  IMAD.MOV.U32 R2, RZ, RZ, -0x1 ;  /* 0xffffffffff027424 */ /* 0x000fce00078e00ff */
[----:B------:R-:W-:Y:S05]  /*25880*/  WARPSYNC.COLLECTIVE R2, `(.L_x_583) ;  /* 0x00000000020c7348 */ /* 0x000fea0003c00000 */
[----:B------:R-:W-:Y:S02]  /*25890*/  ELECT P0, UR62, PT ;  /* 0x00000000003e782f */ /* 0x000fe40003800000 */
[----:B------:R-:W-:Y:S01]  /*258a0*/  MOV R2, UR62 ;  /* 0x0000003e00027c02 */ /* 0x000fe20008000f00 */
[----:B------:R-:W-:Y:S10]  /*258b0*/  ENDCOLLECTIVE ;  /* 0x000000000000791b */ /* 0x000ff40003800000 */
.L_x_583:
[----:B------:R-:W-:Y:S05]  /*258c0*/  BSYNC B1 ;  /* 0x0000000000017941 */ /* 0x000fea0003800000 */
.L_x_582:
[----:B------:R-:W-:Y:S05]  /*258d0*/  BRA `(.L_x_584) ;  /* 0xffffffec00987947 */ /* 0x000fea000383ffff */
.L_x_563:
[----:B0-----:R0:W1:Y:S02]  /*258e0*/  SYNCS.PHASECHK.TRANS64.TRYWAIT P0, [R12+URZ+0x38], R11 ;  /* 0x0000380b0c0075a7 */ /* 0x001064000800017f */
[----:B-1----:R-:W-:Y:S05]  /*258f0*/  @!P0 NANOSLEEP.SYNCS 0x989680 ;  /* 0x009896800000895d */ /* 0x002fea0003900000 */
[----:B------:R-:W1:Y:S02]  /*25900*/  @!P0 SYNCS.PHASECHK.TRANS64 P0, [R12+URZ+0x38], R11 ;  /* 0x0000380b0c0085a7 */ /* 0x000e64000800007f */
[----:B-1----:R-:W-:Y:S05]  /*25910*/  @!P0 BRA `(.L_x_563) ;  /* 0xfffffffc00f08947 */ /* 0x002fea000383ffff */
[----:B------:R-:W-:Y:S05]  /*25920*/  BRA `(.L_x_585) ;  /* 0xffffffec00d47947 */ /* 0x000fea000383ffff */
.L_x_571:
[----:B------:R-:W-:Y:S01]  /*25930*/  BSSY B0, `(.L_x_586) ;  /* 0x0000006000007945 */ /* 0x000fe20003800000 */
[----:B------:R-:W-:-:S07]  /*25940*/  IMAD.MOV.U32 R2, RZ, RZ, -0x1 ;  /* 0xffffffffff027424 */ /* 0x000fce00078e00ff */
[----:B------:R-:W-:Y:S05]  /*25950*/  WARPSYNC.COLLECTIVE R2, `(.L_x_587) ;  /* 0x00000000020c7348 */ /* 0x000fea0003c00000 */
[----:B------:R-:W-:Y:S02]  /*25960*/  ELECT P0, UR62, PT ;  /* 0x00000000003e782f */ /* 0x000fe40003800000 */
[----:B------:R-:W-:Y:S01]  /*25970*/  MOV R2, UR62 ;  /* 0x0000003e00027c02 */ /* 0x000fe20008000f00 */
[----:B------:R-:W-:Y:S10]  /*25980*/  ENDCOLLECTIVE ;  /* 0x000000000000791b */ /* 0x000ff40003800000 */
.L_x_587:
[----:B------:R-:W-:Y:S05]  /*25990*/  BSYNC B0 ;  /* 0x0000000000007941 */ /* 0x000fea0003800000 */
.L_x_586:
[----:B------:R-:W-:Y:S05]  /*259a0*/  BRA `(.L_x_588) ;  /* 0xfffffff800507947 */ /* 0x000fea000383ffff */
.L_x_575:
[----:B0-----:R0:W1:Y:S02]  /*259b0*/  SYNCS.PHASECHK.TRANS64.TRYWAIT P0, [R3+URZ], R2 ;  /* 0x00000002030075a7 */ /* 0x001064000800017f */
[----:B-1----:R-:W-:Y:S05]  /*259c0*/  @!P0 NANOSLEEP.SYNCS 0x989680 ;  /* 0x009896800000895d */ /* 0x002fea0003900000 */
[----:B------:R-:W1:Y:S02]  /*259d0*/  @!P0 SYNCS.PHASECHK.TRANS64 P0, [R3+URZ], R2 ;  /* 0x00000002030085a7 */ /* 0x000e64000800007f */
[----:B-1----:R-:W-:Y:S05]  /*259e0*/  @!P0 BRA `(.L_x_575) ;  /* 0xfffffffc00f08947 */ /* 0x002fea000383ffff */
[----:B------:R-:W-:Y:S05]  /*259f0*/  BRA `(.L_x_589) ;  /* 0xfffffff800787947 */ /* 0x000fea000383ffff */
.L_x_576:
[----:B0-----:R0:W1:Y:S02]  /*25a00*/  SYNCS.PHASECHK.TRANS64.TRYWAIT P0, [R3+URZ], R2 ;  /* 0x00000002030075a7 */ /* 0x001064000800017f */
[----:B-1----:R-:W-:Y:S05]  /*25a10*/  @!P0 NANOSLEEP.SYNCS 0x989680 ;  /* 0x009896800000895d */ /* 0x002fea0003900000 */
[----:B------:R-:W1:Y:S02]  /*25a20*/  @!P0 SYNCS.PHASECHK.TRANS64 P0, [R3+URZ], R2 ;  /* 0x00000002030085a7 */ /* 0x000e64000800007f */
[----:B-1----:R-:W-:Y:S05]  /*25a30*/  @!P0 BRA `(.L_x_576) ;  /* 0xfffffffc00f08947 */ /* 0x002fea000383ffff */
[----:B------:R-:W-:Y:S05]  /*25a40*/  BRA `(.L_x_590) ;  /* 0xfffffff800887947 */ /* 0x000fea000383ffff */
.L_x_577:
[----:B0-----:R0:W1:Y:S02]  /*25a50*/  SYNCS.PHASECHK.TRANS64.TRYWAIT P0, [R3+URZ], R2 ;  /* 0x00000002030075a7 */ /* 0x001064000800017f */
[----:B-1----:R-:W-:Y:S05]  /*25a60*/  @!P0 NANOSLEEP.SYNCS 0x989680 ;  /* 0x009896800000895d */ /* 0x002fea0003900000 */
[----:B------:R-:W1:Y:S02]  /*25a70*/  @!P0 SYNCS.PHASECHK.TRANS64 P0, [R3+URZ], R2 ;  /* 0x00000002030085a7 */ /* 0x000e64000800007f */
[----:B-1----:R-:W-:Y:S05]  /*25a80*/  @!P0 BRA `(.L_x_577) ;  /* 0xfffffffc00f08947 */ /* 0x002fea000383ffff */
[----:B------:R-:W-:Y:S05]  /*25a90*/  BRA `(.L_x_591) ;  /* 0xfffffff800987947 */ /* 0x000fea000383ffff */
.L_x_578:
[----:B0-----:R0:W1:Y:S02]  /*25aa0*/  SYNCS.PHASECHK.TRANS64.TRYWAIT P0, [R3+URZ], R2 ;  /* 0x00000002030075a7 */ /* 0x001064000800017f */
[----:B-1----:R-:W-:Y:S05]  /*25ab0*/  @!P0 NANOSLEEP.SYNCS 0x989680 ;  /* 0x009896800000895d */ /* 0x002fea0003900000 */
[----:B------:R-:W1:Y:S02]  /*25ac0*/  @!P0 SYNCS.PHASECHK.TRANS64 P0, [R3+URZ], R2 ;  /* 0x00000002030085a7 */ /* 0x000e64000800007f */
[----:B-1----:R-:W-:Y:S05]  /*25ad0*/  @!P0 BRA `(.L_x_578) ;  /* 0xfffffffc00f08947 */ /* 0x002fea000383ffff */
[----:B------:R-:W-:Y:S05]  /*25ae0*/  BRA `(.L_x_592) ;  /* 0xfffffff800a87947 */ /* 0x000fea000383ffff */
.L_x_579:
[----:B0-----:R0:W1:Y:S02]  /*25af0*/  SYNCS.PHASECHK.TRANS64.TRYWAIT P0, [R3+URZ], R2 ;  /* 0x00000002030075a7 */ /* 0x001064000800017f */
[----:B-1----:R-:W-:Y:S05]  /*25b00*/  @!P0 NANOSLEEP.SYNCS 0x989680 ;  /* 0x009896800000895d */ /* 0x002fea0003900000 */
[----:B------:R-:W1:Y:S02]  /*25b10*/  @!P0 SYNCS.PHASECHK.TRANS64 P0, [R3+URZ], R2 ;  /* 0x00000002030085a7 */ /* 0x000e64000800007f */
[----:B-1----:R-:W-:Y:S05]  /*25b20*/  @!P0 BRA `(.L_x_579) ;  /* 0xfffffffc00f08947 */ /* 0x002fea000383ffff */
[----:B------:R-:W-:Y:S05]  /*25b30*/  BRA `(.L_x_593) ;  /* 0xfffffff800b87947 */ /* 0x000fea000383ffff */
.L_x_580:
[----:B0-----:R0:W1:Y:S02]  /*25b40*/  SYNCS.PHASECHK.TRANS64.TRYWAIT P0, [R3+URZ], R2 ;  /* 0x00000002030075a7 */ /* 0x001064000800017f */
[----:B-1----:R-:W-:Y:S05]  /*25b50*/  @!P0 NANOSLEEP.SYNCS 0x989680 ;  /* 0x009896800000895d */ /* 0x002fea0003900000 */
[----:B------:R-:W1:Y:S02]  /*25b60*/  @!P0 SYNCS.PHASECHK.TRANS64 P0, [R3+URZ], R2 ;  /* 0x00000002030085a7 */ /* 0x000e64000800007f */
[----:B-1----:R-:W-:Y:S05]  /*25b70*/  @!P0 BRA `(.L_x_580) ;  /* 0xfffffffc00f08947 */ /* 0x002fea000383ffff */
[----:B------:R-:W-:Y:S05]  /*25b80*/  BRA `(.L_x_594) ;  /* 0xfffffff800c87947 */ /* 0x000fea000383ffff */
.L_x_595:
[----:B------:R-:W-:-:S00]  /*25b90*/  BRA `(.L_x_595) ;  /* 0xfffffffc00fc7947 */ /* 0x000fc0000383ffff */
[----:B------:R-:W-:-:S00]  /*25ba0*/  NOP ;  /* 0x0000000000007918 */ /* 0x000fc00000000000 */
        /* <DEDUP_REMOVED lines=13> */
.L_x_596:


//--------------------- .nv.shared._ZN7cutlass13device_kernelINS_4gemm6kernel13GemmUniversalIN4cute5tupleIJiiiiEEENS1_10collective13CollectiveMmaINS1_37MainloopSm90TmaGmmaWarpSpecializedFP8ILi7ENS5_IJNS4_1CILi4EEENSA_ILi2EEENSA_ILi1EEEEEENS1_35KernelTmaWarpSpecializedCooperativeEEENS5_IJNSA_ILi256EEESH_NSA_ILi64EEEEEENS_12float_e4m3_tENS5_IJlSD_lEEESK_SL_NS4_8TiledMMAINS4_8MMA_AtomIJNS4_4SM904GMMA31MMA_64x256x32_F32E4M3E4M3_SS_TNILNSP_7ScaleInE1ELSR_1EEEEEENS4_6LayoutINS5_IJSC_SD_SD_EEENS5_IJSD_NSA_ILi0EEESW_EEEEENS5_IJNS4_10UnderscoreESZ_SZ_EEEEENS4_23SM90_TMA_LOAD_MULTICASTENS4_14ComposedLayoutINS4_7SwizzleILi2ELi4ELi3EEENS4_18smem_ptr_flag_bitsILi8EEENSU_INS5_IJNSA_ILi8EEESI_EEENS5_IJSI_SD_EEEEEEEvNS4_8identityES12_S1C_vS1D_EENS_8epilogue10collective6detail29Sm90TmaWarpSpecializedAdapterINS1G_15DefaultEpilogueISK_SL_SL_NS1F_6thread17LinearCombinationISK_Li1EffLNS1K_9ScaleType4KindE0ELNS_15FloatRoundStyleE2ESK_EENS1_15EpilogueDefaultEEEEEvvEEEEvNT_6ParamsE --------------------------
	.section	.nv.shared._ZN7cutlass13device_kernelINS_4gemm6kernel13GemmUniversalIN4cute5tupleIJiiiiEEENS1_10collective13CollectiveMmaINS1_37MainloopSm90TmaGmmaWarpSpecializedFP8ILi7ENS5_IJNS4_1CILi4EEENSA_ILi2EEENSA_ILi1EEEEEENS1_35KernelTmaWarpSpecializedCooperativeEEENS5_IJNSA_ILi256EEESH_NSA_ILi64EEEEEENS_12float_e4m3_tENS5_IJlSD_lEEESK_SL_NS4_8TiledMMAINS4_8MMA_AtomIJNS4_4SM904GMMA31MMA_64x256x32_F32E4M3E4M3_SS_TNILNSP_7ScaleInE1ELSR_1EEEEEENS4_6LayoutINS5_IJSC_SD_SD_EEENS5_IJSD_NSA_ILi0EEESW_EEEEENS5_IJNS4_10UnderscoreESZ_SZ_EEEEENS4_23SM90_TMA_LOAD_MULTICASTENS4_14ComposedLayoutINS4_7SwizzleILi2ELi4ELi3EEENS4_18smem_ptr_flag_bitsILi8EEENSU_INS5_IJNSA_ILi8EEESI_EEENS5_IJSI_SD_EEEEEEEvNS4_8identityES12_S1C_vS1D_EENS_8epilogue10collective6detail29Sm90TmaWarpSpecializedAdapterINS1G_15DefaultEpilogueISK_SL_SL_NS1F_6thread17LinearCombinationISK_Li1EffLNS1K_9ScaleType4KindE0ELNS_15FloatRoundStyleE2ESK_EENS1_15EpilogueDefaultEEEEEvvEEEEvNT_6ParamsE,"aw",@nobits
	.sectionflags	@""
	.align	16
	.zero		1024


//--------------------- .nv.shared.reserved.0     --------------------------
	.section	.nv.shared.reserved.0,"aw",@nobits
	.weak		__nv_reservedSMEM_offset_0_alias
	.size		__nv_reservedSMEM_offset_0_alias, 0, 0
	.other		__nv_reservedSMEM_offset_0_alias,@"STO_CUDA_RESERVED_SHARED STV_DEFAULT"
__nv_reservedSMEM_offset_0_alias:
	.zero		0


//--------------------- .nv.global                --------------------------
	.section	.nv.global,"aw",@nobits
.nv.global:
	.type		_ZN40_INTERNAL_3a39170d_4_k_cu_cc3a4a13_220174cute1_E,@object
	.size		_ZN40_INTERNAL_3a39170d_4_k_cu_cc3a4a13_220174cute1_E,(_ZN40_INTERNAL_3a39170d_4_k_cu_cc3a4a13_220174cuda3std3__45__cpo6cbeginE - _ZN40_INTERNAL_3a39170d_4_k_cu_cc3a4a13_220174cute1_E)
_ZN40_INTERNAL_3a39170d_4_k_cu_cc3a4a13_220174cute1_E:
	.zero		1
	.type		_ZN40_INTERNAL_3a39170d_4_k_cu_cc3a4a13_220174cuda3std3__45__cpo6cbeginE,@object
	.size		_ZN40_INTERNAL_3a39170d_4_k_cu_cc3a4a13_220174cuda3std3__45__cpo6cbeginE,(_ZN40_INTERNAL_3a39170d_4_k_cu_cc3a4a13_220174cuda3std3__48in_placeE - _ZN40_INTERNAL_3a39170d_4_k_cu_cc3a4a13_220174cuda3std3__45__cpo6cbeginE)
_ZN40_INTERNAL_3a39170d_4_k_cu_cc3a4a13_220174cuda3std3__45__cpo6cbeginE:
	.zero		1
	.type		_ZN40_INTERNAL_3a39170d_4_k_cu_cc3a4a13_220174cuda3std3__48in_placeE,@object
	.size		_ZN40_INTERNAL_3a39170d_4_k_cu_cc3a4a13_220174cuda3std3__48in_placeE,(_ZN40_INTERNAL_3a39170d_4_k_cu_cc3a4a13_220174cuda3std6ranges3__45__cpo9iter_moveE - _ZN40_INTERNAL_3a39170d_4_k_cu_cc3a4a13_220174cuda3std3__48in_placeE)
_ZN40_INTERNAL_3a39170d_4_k_cu_cc3a4a13_220174cuda3std3__48in_placeE:
	.zero		1
	.type		_ZN40_INTERNAL_3a39170d_4_k_cu_cc3a4a13_220174cuda3std6ranges3__45__cpo9iter_moveE,@object
	.size		_ZN40_INTERNAL_3a39170d_4_k_cu_cc3a4a13_220174cuda3std6ranges3__45__cpo9iter_moveE,(_ZN40_INTERNAL_3a39170d_4_k_cu_cc3a4a13_220174cuda3std3__45__cpo5beginE - _ZN40_INTERNAL_3a39170d_4_k_cu_cc3a4a13_220174cuda3std6ranges3__45__cpo9iter_moveE)
_ZN40_INTERNAL_3a39170d_4_k_cu_cc3a4a13_220174cuda3std6ranges3__45__cpo9iter_moveE:
	.zero		1
	.type		_ZN40_INTERNAL_3a39170d_4_k_cu_cc3a4a13_220174cuda3std3__45__cpo5beginE,@object
	.size		_ZN40_INTERNAL_3a39170d_4_k_cu_cc3a4a13_220174cuda3std3__45__cpo5beginE,(_ZN40_INTERNAL_3a39170d_4_k_cu_cc3a4a13_220174cuda3std3__442_GLOBAL__N__3a39170d_4_k_cu_cc3a4a13_220176ignoreE - _ZN40_INTERNAL_3a39170d_4_k_cu_cc3a4a13_220174cuda3std3__45__cpo5beginE)
_ZN40_INTERNAL_3a39170d_4_k_cu_cc3a4a13_220174cuda3std3__45__cpo5beginE:
	.zero		1
	.type		_ZN40_INTERNAL_3a39170d_4_k_cu_cc3a4a13_220174cuda3std3__442_GLOBAL__N__3a39170d_4_k_cu_cc3a4a13_220176ignoreE,@object
	.size		_ZN40_INTERNAL_3a39170d_4_k_cu_cc3a4a13_220174cuda3std3__442_GLOBAL__N__3a39170d_4_k_cu_cc3a4a13_220176ignoreE,(_ZN40_INTERNAL_3a39170d_4_k_cu_cc3a4a13_220174cute7productE - _ZN40_INTERNAL_3a39170d_4_k_cu_cc3a4a13_220174cuda3std3__442_GLOBAL__N__3a39170d_4_k_cu_cc3a4a13_220176ignoreE)
_ZN40_INTERNAL_3a39170d_4_k_cu_cc3a4a13_220174cuda3std3__442_GLOBAL__N__3a39170d_4_k_cu_cc3a4a13_220176ignoreE:
	.zero		1
	.type		_ZN40_INTERNAL_3a39170d_4_k_cu_cc3a4a13_220174cute7productE,@object
	.size		_ZN40_INTERNAL_3a39170d_4_k_cu_cc3a4a13_220174cute7productE,(_ZN40_INTERNAL_3a39170d_4_k_cu_cc3a4a13_220174cuda3std3__45__cpo3endE - _ZN40_INTERNAL_3a39170d_4_k_cu_cc3a4a13_220174cute7productE)
_ZN40_INTERNAL_3a39170d_4_k_cu_cc3a4a13_220174cute7productE:
	.zero		1
	.type		_ZN40_INTERNAL_3a39170d_4_k_cu_cc3a4a13_220174cuda3std3__45__cpo3endE,@object
	.size		_ZN40_INTERNAL_3a39170d_4_k_cu_cc3a4a13_220174cuda3std3__45__cpo3endE,(_ZN40_INTERNAL_3a39170d_4_k_cu_cc3a4a13_220174cuda3std3__419piecewise_constructE - _ZN40_INTERNAL_3a39170d_4_k_cu_cc3a4a13_220174cuda3std3__45__cpo3endE)
_ZN40_INTERNAL_3a39170d_4_k_cu_cc3a4a13_220174cuda3std3__45__cpo3endE:
	.zero		1
	.type		_ZN40_INTERNAL_3a39170d_4_k_cu_cc3a4a13_220174cuda3std3__419piecewise_constructE,@object
	.size		_ZN40_INTERNAL_3a39170d_4_k_cu_cc3a4a13_220174cuda3std3__419piecewise_constructE,(_ZN40_INTERNAL_3a39170d_4_k_cu_cc3a4a13_220174cuda3std3__45__cpo4cendE - _ZN40_INTERNAL_3a39170d_4_k_cu_cc3a4a13_220174cuda3std3__419piecewise_constructE)
_ZN40_INTERNAL_3a39170d_4_k_cu_cc3a4a13_220174cuda3std3__419piecewise_constructE:
	.zero		1
	.type		_ZN40_INTERNAL_3a39170d_4_k_cu_cc3a4a13_220174cuda3std3__45__cpo4cendE,@object
	.size		_ZN40_INTERNAL_3a39170d_4_k_cu_cc3a4a13_220174cuda3std3__45__cpo4cendE,(_ZN40_INTERNAL_3a39170d_4_k_cu_cc3a4a13_220174cuda3std6ranges3__45__cpo4swapE - _ZN40_INTERNAL_3a39170d_4_k_cu_cc3a4a13_220174cuda3std3__45__cpo4cendE)
_ZN40_INTERNAL_3a39170d_4_k_cu_cc3a4a13_220174cuda3std3__45__cpo4cendE:
	.zero		1
	.type		_ZN40_INTERNAL_3a39170d_4_k_cu_cc3a4a13_220174cuda3std6ranges3__45__cpo4swapE,@object
	.size		_ZN40_INTERNAL_3a39170d_4_k_cu_cc3a4a13_220174cuda3std6ranges3__45__cpo4swapE,(.L_7 - _ZN40_INTERNAL_3a39170d_4_k_cu_cc3a4a13_220174cuda3std6ranges3__45__cpo4swapE)
_ZN40_INTERNAL_3a39170d_4_k_cu_cc3a4a13_220174cuda3std6ranges3__45__cpo4swapE:
	.zero		1
.L_7:


//--------------------- .nv.constant0._ZN7cutlass13device_kernelINS_4gemm6kernel13GemmUniversalIN4cute5tupleIJiiiiEEENS1_10collective13CollectiveMmaINS1_37MainloopSm90TmaGmmaWarpSpecializedFP8ILi7ENS5_IJNS4_1CILi4EEENSA_ILi2EEENSA_ILi1EEEEEENS1_35KernelTmaWarpSpecializedCooperativeEEENS5_IJNSA_ILi256EEESH_NSA_ILi64EEEEEENS_12float_e4m3_tENS5_IJlSD_lEEESK_SL_NS4_8TiledMMAINS4_8MMA_AtomIJNS4_4SM904GMMA31MMA_64x256x32_F32E4M3E4M3_SS_TNILNSP_7ScaleInE1ELSR_1EEEEEENS4_6LayoutINS5_IJSC_SD_SD_EEENS5_IJSD_NSA_ILi0EEESW_EEEEENS5_IJNS4_10UnderscoreESZ_SZ_EEEEENS4_23SM90_TMA_LOAD_MULTICASTENS4_14ComposedLayoutINS4_7SwizzleILi2ELi4ELi3EEENS4_18smem_ptr_flag_bitsILi8EEENSU_INS5_IJNSA_ILi8EEESI_EEENS5_IJSI_SD_EEEEEEEvNS4_8identityES12_S1C_vS1D_EENS_8epilogue10collective6detail29Sm90TmaWarpSpecializedAdapterINS1G_15DefaultEpilogueISK_SL_SL_NS1F_6thread17LinearCombinationISK_Li1EffLNS1K_9ScaleType4KindE0ELNS_15FloatRoundStyleE2ESK_EENS1_15EpilogueDefaultEEEEEvvEEEEvNT_6ParamsE --------------------------
	.section	.nv.constant0._ZN7cutlass13device_kernelINS_4gemm6kernel13GemmUniversalIN4cute5tupleIJiiiiEEENS1_10collective13CollectiveMmaINS1_37MainloopSm90TmaGmmaWarpSpecializedFP8ILi7ENS5_IJNS4_1CILi4EEENSA_ILi2EEENSA_ILi1EEEEEENS1_35KernelTmaWarpSpecializedCooperativeEEENS5_IJNSA_ILi256EEESH_NSA_ILi64EEEEEENS_12float_e4m3_tENS5_IJlSD_lEEESK_SL_NS4_8TiledMMAINS4_8MMA_AtomIJNS4_4SM904GMMA31MMA_64x256x32_F32E4M3E4M3_SS_TNILNSP_7ScaleInE1ELSR_1EEEEEENS4_6LayoutINS5_IJSC_SD_SD_EEENS5_IJSD_NSA_ILi0EEESW_EEEEENS5_IJNS4_10UnderscoreESZ_SZ_EEEEENS4_23SM90_TMA_LOAD_MULTICASTENS4_14ComposedLayoutINS4_7SwizzleILi2ELi4ELi3EEENS4_18smem_ptr_flag_bitsILi8EEENSU_INS5_IJNSA_ILi8EEESI_EEENS5_IJSI_SD_EEEEEEEvNS4_8identityES12_S1C_vS1D_EENS_8epilogue10collective6detail29Sm90TmaWarpSpecializedAdapterINS1G_15DefaultEpilogueISK_SL_SL_NS1F_6thread17LinearCombinationISK_Li1EffLNS1K_9ScaleType4KindE0ELNS_15FloatRoundStyleE2ESK_EENS1_15EpilogueDefaultEEEEEvvEEEEvNT_6ParamsE,"a",@progbits
	.sectionflags	@""
	.align	4
.nv.constant0._ZN7cutlass13device_kernelINS_4gemm6kernel13GemmUniversalIN4cute5tupleIJiiiiEEENS1_10collective13CollectiveMmaINS1_37MainloopSm90TmaGmmaWarpSpecializedFP8ILi7ENS5_IJNS4_1CILi4EEENSA_ILi2EEENSA_ILi1EEEEEENS1_35KernelTmaWarpSpecializedCooperativeEEENS5_IJNSA_ILi256EEESH_NSA_ILi64EEEEEENS_12float_e4m3_tENS5_IJlSD_lEEESK_SL_NS4_8TiledMMAINS4_8MMA_AtomIJNS4_4SM904GMMA31MMA_64x256x32_F32E4M3E4M3_SS_TNILNSP_7ScaleInE1ELSR_1EEEEEENS4_6LayoutINS5_IJSC_SD_SD_EEENS5_IJSD_NSA_ILi0EEESW_EEEEENS5_IJNS4_10UnderscoreESZ_SZ_EEEEENS4_23SM90_TMA_LOAD_MULTICASTENS4_14ComposedLayoutINS4_7SwizzleILi2ELi4ELi3EEENS4_18smem_ptr_flag_bitsILi8EEENSU_INS5_IJNSA_ILi8EEESI_EEENS5_IJSI_SD_EEEEEEEvNS4_8identityES12_S1C_vS1D_EENS_8epilogue10collective6detail29Sm90TmaWarpSpecializedAdapterINS1G_15DefaultEpilogueISK_SL_SL_NS1F_6thread17LinearCombinationISK_Li1EffLNS1K_9ScaleType4KindE0ELNS_15FloatRoundStyleE2ESK_EENS1_15EpilogueDefaultEEEEEvvEEEEvNT_6ParamsE:
	.zero		1664


//--------------------- SYMBOLS --------------------------

	.type		.nv.reservedSmem.offset0,@object
	.size		.nv.reservedSmem.offset0,0x4
